//
// Generated by NVIDIA NVVM Compiler
//
// Compiler Build ID: CL-36424714
// Cuda compilation tools, release 13.0, V13.0.88
// Based on NVVM 20.0.0
//

.version 9.0
.target sm_100
.address_size 64

	// .globl	_Z15generate_kernelP17curandStateMtgp32PsS1_PiPf
.global .align 4 .b8 precalc_xorwow_matrix[102400];
.global .align 4 .b8 precalc_xorwow_offset_matrix[102400];
.global .align 4 .b8 mrg32k3aM1[2304];
.global .align 4 .b8 mrg32k3aM2[2304];
.global .align 4 .b8 mrg32k3aM1SubSeq[2016];
.global .align 4 .b8 mrg32k3aM2SubSeq[2016];
.global .align 4 .b8 mrg32k3aM1Seq[2304];
.global .align 4 .b8 mrg32k3aM2Seq[2304];
.const .align 8 .b8 __cr_lgamma_table[72];

.visible .entry _Z15generate_kernelP17curandStateMtgp32PsS1_PiPf(
	.param .u64 .ptr .align 1 _Z15generate_kernelP17curandStateMtgp32PsS1_PiPf_param_0,
	.param .u64 .ptr .align 1 _Z15generate_kernelP17curandStateMtgp32PsS1_PiPf_param_1,
	.param .u64 .ptr .align 1 _Z15generate_kernelP17curandStateMtgp32PsS1_PiPf_param_2,
	.param .u64 .ptr .align 1 _Z15generate_kernelP17curandStateMtgp32PsS1_PiPf_param_3,
	.param .u64 .ptr .align 1 _Z15generate_kernelP17curandStateMtgp32PsS1_PiPf_param_4
)
{
	.reg .pred 	%p<31>;
	.reg .b16 	%rs<182>;
	.reg .b32 	%r<466>;
	.reg .b32 	%f<33>;
	.reg .b64 	%rd<217>;
	.reg .b64 	%fd<5>;

	ld.param.u64 	%rd13, [_Z15generate_kernelP17curandStateMtgp32PsS1_PiPf_param_0];
	ld.param.u64 	%rd17, [_Z15generate_kernelP17curandStateMtgp32PsS1_PiPf_param_1];
	ld.param.u64 	%rd14, [_Z15generate_kernelP17curandStateMtgp32PsS1_PiPf_param_2];
	cvta.to.global.u64 	%rd211, %rd17;
	mov.u32 	%r1, %ctaid.x;
	shl.b32 	%r2, %r1, 6;
	mov.u32 	%r3, %ctaid.y;
	mul.lo.s32 	%r4, %r3, 1280;
	add.s32 	%r69, %r2, %r4;
	mov.u32 	%r5, %tid.x;
	mul.lo.s32 	%r6, %r5, 25600;
	add.s32 	%r463, %r69, %r6;
	add.s32 	%r8, %r463, 64;
	setp.eq.s32 	%p1, %r463, -64;
	@%p1 bra 	$L__BB0_6;
	add.s32 	%r70, %r6, %r4;
	add.s32 	%r71, %r463, 1;
	max.u32 	%r9, %r8, %r71;
	and.b32  	%r10, %r9, 1;
	sub.s32 	%r72, %r2, %r9;
	add.s32 	%r73, %r72, %r70;
	setp.gt.u32 	%p2, %r73, -8;
	mov.u32 	%r443, %r463;
	@%p2 bra 	$L__BB0_4;
	add.s32 	%r75, %r463, %r10;
	sub.s32 	%r11, %r9, %r75;
	mov.b32 	%r444, 0;
	mov.u32 	%r443, %r463;
$L__BB0_3:
	.pragma "nounroll";
	mul.wide.s32 	%rd18, %r443, 2;
	add.s64 	%rd19, %rd211, %rd18;
	mov.b16 	%rs13, 0;
	st.global.u16 	[%rd19], %rs13;
	mov.b16 	%rs14, 1;
	st.global.u16 	[%rd19+2], %rs14;
	st.global.u16 	[%rd19+4], %rs13;
	st.global.u16 	[%rd19+6], %rs14;
	st.global.u16 	[%rd19+8], %rs13;
	st.global.u16 	[%rd19+10], %rs14;
	st.global.u16 	[%rd19+12], %rs13;
	st.global.u16 	[%rd19+14], %rs14;
	add.s32 	%r443, %r443, 8;
	add.s32 	%r444, %r444, 8;
	setp.eq.s32 	%p3, %r444, %r11;
	@%p3 bra 	$L__BB0_4;
	bra.uni 	$L__BB0_3;
$L__BB0_4:
	setp.eq.s32 	%p4, %r10, 0;
	@%p4 bra 	$L__BB0_6;
	cvt.u16.u32 	%rs15, %r443;
	and.b16  	%rs16, %rs15, 1;
	mul.wide.s32 	%rd20, %r443, 2;
	add.s64 	%rd21, %rd211, %rd20;
	st.global.u16 	[%rd21], %rs16;
$L__BB0_6:
	cvt.rn.f32.u32 	%f8, %r1;
	div.rn.f32 	%f9, %f8, 0f41A00000;
	cvt.rn.f32.u32 	%f10, %r3;
	div.rn.f32 	%f11, %f10, 0f41A00000;
	sub.f32 	%f12, %f9, %f11;
	cvt.f64.f32 	%fd1, %f12;
	max.f64 	%fd2, %fd1, 0d0000000000000000;
	cvt.rn.f32.f64 	%f1, %fd2;
	add.f32 	%f13, %f9, %f11;
	cvt.f64.f32 	%fd3, %f13;
	min.f64 	%fd4, %fd3, 0d3FF0000000000000;
	cvt.rn.f32.f64 	%f14, %fd4;
	mov.u32 	%r77, %nctaid.y;
	mad.lo.s32 	%r78, %r1, %r77, %r3;
	cvta.to.global.u64 	%rd23, %rd13;
	mul.wide.u32 	%rd24, %r78, 4112;
	add.s64 	%rd2, %rd23, %rd24;
	mov.u32 	%r79, %ntid.z;
	mov.u32 	%r80, %ntid.y;
	mul.lo.s32 	%r81, %r79, %r80;
	mov.u32 	%r82, %ntid.x;
	mov.u32 	%r83, %tid.z;
	mov.u32 	%r84, %tid.y;
	mad.lo.s32 	%r85, %r82, %r84, %r5;
	mad.lo.s32 	%r13, %r81, %r83, %r85;
	sub.f32 	%f2, %f14, %f1;
	cvt.rn.f32.u32 	%f15, %r5;
	div.rn.f32 	%f3, %f15, 0f41200000;
	add.s32 	%r86, %r6, %r4;
	add.s32 	%r87, %r463, 1;
	max.u32 	%r88, %r8, %r87;
	sub.s32 	%r89, %r88, %r463;
	not.b32 	%r90, %r2;
	add.s32 	%r91, %r88, %r90;
	sub.s32 	%r14, %r91, %r86;
	and.b32  	%r15, %r88, 1;
	add.s32 	%r16, %r15, -1;
	sub.s32 	%r457, %r89, %r15;
	cvta.to.global.u64 	%rd212, %rd14;
	mov.b32 	%r456, 0;
	mov.b16 	%rs181, 0;
	mov.b64 	%rd214, 0;
$L__BB0_7:
	mov.u64 	%rd5, %rd212;
	mov.u64 	%rd216, %rd211;
	setp.ne.s16 	%p5, %rs181, 0;
	@%p5 bra 	$L__BB0_18;
	setp.eq.s32 	%p6, %r463, -64;
	@%p6 bra 	$L__BB0_37;
	setp.lt.u32 	%p7, %r14, 7;
	mov.b32 	%r454, 0;
	mov.u32 	%r452, %r463;
	@%p7 bra 	$L__BB0_13;
	mul.lo.s32 	%r95, %r3, 1280;
	mad.lo.s32 	%r96, %r5, 25600, %r95;
	shl.b32 	%r97, %r1, 6;
	add.s32 	%r98, %r96, %r97;
	or.b32  	%r447, %r98, 4;
	mov.b32 	%r454, 0;
	mov.u32 	%r446, %r457;
$L__BB0_11:
	.pragma "nounroll";
	add.s32 	%r99, %r447, -4;
	add.s32 	%r100, %r447, -3;
	shr.s32 	%r101, %r100, 31;
	shr.u32 	%r102, %r101, 26;
	add.s32 	%r103, %r100, %r102;
	and.b32  	%r104, %r103, -64;
	sub.s32 	%r105, %r100, %r104;
	mul.wide.s32 	%rd25, %r99, 2;
	add.s64 	%rd26, %rd216, %rd25;
	ld.global.u16 	%rs18, [%rd26];
	mul.wide.s32 	%rd27, %r105, 2;
	add.s64 	%rd28, %rd216, %rd27;
	ld.global.u16 	%rs20, [%rd28];
	min.s16 	%rs22, %rs18, %rs20;
	max.s16 	%rs23, %rs18, %rs20;
	sub.s16 	%rs24, %rs23, %rs22;
	cvt.u32.u16 	%r106, %rs24;
	add.s32 	%r107, %r447, -2;
	shr.s32 	%r108, %r107, 31;
	shr.u32 	%r109, %r108, 26;
	add.s32 	%r110, %r107, %r109;
	and.b32  	%r111, %r110, -64;
	sub.s32 	%r112, %r107, %r111;
	ld.global.u16 	%rs25, [%rd26+2];
	mul.wide.s32 	%rd29, %r112, 2;
	add.s64 	%rd30, %rd216, %rd29;
	ld.global.u16 	%rs27, [%rd30];
	min.s16 	%rs29, %rs25, %rs27;
	max.s16 	%rs30, %rs25, %rs27;
	sub.s16 	%rs31, %rs30, %rs29;
	cvt.u32.u16 	%r113, %rs31;
	add.s32 	%r114, %r106, %r113;
	add.s32 	%r115, %r447, -1;
	shr.s32 	%r116, %r115, 31;
	shr.u32 	%r117, %r116, 26;
	add.s32 	%r118, %r115, %r117;
	and.b32  	%r119, %r118, -64;
	sub.s32 	%r120, %r115, %r119;
	ld.global.u16 	%rs32, [%rd26+4];
	mul.wide.s32 	%rd31, %r120, 2;
	add.s64 	%rd32, %rd216, %rd31;
	ld.global.u16 	%rs34, [%rd32];
	min.s16 	%rs36, %rs32, %rs34;
	max.s16 	%rs37, %rs32, %rs34;
	sub.s16 	%rs38, %rs37, %rs36;
	cvt.u32.u16 	%r121, %rs38;
	add.s32 	%r122, %r114, %r121;
	add.s32 	%r123, %r447, 4;
	shr.s32 	%r124, %r447, 31;
	shr.u32 	%r125, %r124, 26;
	add.s32 	%r126, %r447, %r125;
	and.b32  	%r127, %r126, -64;
	sub.s32 	%r128, %r447, %r127;
	ld.global.u16 	%rs39, [%rd26+6];
	mul.wide.s32 	%rd33, %r128, 2;
	add.s64 	%rd34, %rd216, %rd33;
	ld.global.u16 	%rs41, [%rd34];
	min.s16 	%rs43, %rs39, %rs41;
	max.s16 	%rs44, %rs39, %rs41;
	sub.s16 	%rs45, %rs44, %rs43;
	cvt.u32.u16 	%r129, %rs45;
	add.s32 	%r130, %r122, %r129;
	add.s32 	%r131, %r447, 1;
	shr.s32 	%r132, %r131, 31;
	shr.u32 	%r133, %r132, 26;
	add.s32 	%r134, %r131, %r133;
	and.b32  	%r135, %r134, -64;
	sub.s32 	%r136, %r131, %r135;
	ld.global.u16 	%rs46, [%rd26+8];
	mul.wide.s32 	%rd35, %r136, 2;
	add.s64 	%rd36, %rd216, %rd35;
	ld.global.u16 	%rs48, [%rd36];
	min.s16 	%rs50, %rs46, %rs48;
	max.s16 	%rs51, %rs46, %rs48;
	sub.s16 	%rs52, %rs51, %rs50;
	cvt.u32.u16 	%r137, %rs52;
	add.s32 	%r138, %r130, %r137;
	add.s32 	%r139, %r447, 2;
	shr.s32 	%r140, %r139, 31;
	shr.u32 	%r141, %r140, 26;
	add.s32 	%r142, %r139, %r141;
	and.b32  	%r143, %r142, -64;
	sub.s32 	%r144, %r139, %r143;
	ld.global.u16 	%rs53, [%rd26+10];
	mul.wide.s32 	%rd37, %r144, 2;
	add.s64 	%rd38, %rd216, %rd37;
	ld.global.u16 	%rs55, [%rd38];
	min.s16 	%rs57, %rs53, %rs55;
	max.s16 	%rs58, %rs53, %rs55;
	sub.s16 	%rs59, %rs58, %rs57;
	cvt.u32.u16 	%r145, %rs59;
	add.s32 	%r146, %r138, %r145;
	add.s32 	%r147, %r447, 3;
	shr.s32 	%r148, %r147, 31;
	shr.u32 	%r149, %r148, 26;
	add.s32 	%r150, %r147, %r149;
	and.b32  	%r151, %r150, -64;
	sub.s32 	%r152, %r147, %r151;
	ld.global.u16 	%rs60, [%rd26+12];
	mul.wide.s32 	%rd39, %r152, 2;
	add.s64 	%rd40, %rd216, %rd39;
	ld.global.u16 	%rs62, [%rd40];
	min.s16 	%rs64, %rs60, %rs62;
	max.s16 	%rs65, %rs60, %rs62;
	sub.s16 	%rs66, %rs65, %rs64;
	cvt.u32.u16 	%r153, %rs66;
	add.s32 	%r154, %r146, %r153;
	shr.s32 	%r155, %r123, 31;
	shr.u32 	%r156, %r155, 26;
	add.s32 	%r157, %r123, %r156;
	and.b32  	%r158, %r157, -64;
	sub.s32 	%r159, %r123, %r158;
	ld.global.u16 	%rs67, [%rd26+14];
	mul.wide.s32 	%rd41, %r159, 2;
	add.s64 	%rd42, %rd216, %rd41;
	ld.global.u16 	%rs69, [%rd42];
	min.s16 	%rs71, %rs67, %rs69;
	max.s16 	%rs72, %rs67, %rs69;
	sub.s16 	%rs73, %rs72, %rs71;
	cvt.u32.u16 	%r160, %rs73;
	add.s32 	%r161, %r154, %r160;
	shl.b32 	%r162, %r161, 1;
	add.s32 	%r454, %r162, %r454;
	add.s32 	%r447, %r447, 8;
	add.s32 	%r446, %r446, -8;
	setp.ne.s32 	%p8, %r446, 0;
	@%p8 bra 	$L__BB0_11;
	add.s32 	%r452, %r447, -4;
$L__BB0_13:
	setp.eq.s32 	%p9, %r15, 0;
	@%p9 bra 	$L__BB0_17;
	setp.eq.s32 	%p10, %r16, 0;
	@%p10 bra 	$L__BB0_16;
	add.s32 	%r163, %r452, 1;
	shr.s32 	%r164, %r163, 31;
	shr.u32 	%r165, %r164, 26;
	add.s32 	%r166, %r163, %r165;
	and.b32  	%r167, %r166, -64;
	sub.s32 	%r168, %r163, %r167;
	mul.wide.s32 	%rd43, %r452, 2;
	add.s64 	%rd44, %rd216, %rd43;
	ld.global.u16 	%rs74, [%rd44];
	mul.wide.s32 	%rd45, %r168, 2;
	add.s64 	%rd46, %rd216, %rd45;
	ld.global.u16 	%rs76, [%rd46];
	min.s16 	%rs78, %rs74, %rs76;
	max.s16 	%rs79, %rs74, %rs76;
	sub.s16 	%rs80, %rs79, %rs78;
	cvt.u32.u16 	%r169, %rs80;
	add.s32 	%r452, %r452, 2;
	shr.s32 	%r170, %r452, 31;
	shr.u32 	%r171, %r170, 26;
	add.s32 	%r172, %r452, %r171;
	and.b32  	%r173, %r172, -64;
	sub.s32 	%r174, %r452, %r173;
	ld.global.u16 	%rs81, [%rd44+2];
	mul.wide.s32 	%rd47, %r174, 2;
	add.s64 	%rd48, %rd216, %rd47;
	ld.global.u16 	%rs83, [%rd48];
	min.s16 	%rs85, %rs81, %rs83;
	max.s16 	%rs86, %rs81, %rs83;
	sub.s16 	%rs87, %rs86, %rs85;
	cvt.u32.u16 	%r175, %rs87;
	add.s32 	%r176, %r169, %r175;
	shl.b32 	%r177, %r176, 1;
	add.s32 	%r454, %r177, %r454;
$L__BB0_16:
	add.s32 	%r178, %r452, 1;
	shr.s32 	%r179, %r178, 31;
	shr.u32 	%r180, %r179, 26;
	add.s32 	%r181, %r178, %r180;
	and.b32  	%r182, %r181, -64;
	sub.s32 	%r183, %r178, %r182;
	mul.wide.s32 	%rd49, %r452, 2;
	add.s64 	%rd50, %rd216, %rd49;
	ld.global.u16 	%rs88, [%rd50];
	mul.wide.s32 	%rd51, %r183, 2;
	add.s64 	%rd52, %rd216, %rd51;
	ld.global.u16 	%rs90, [%rd52];
	min.s16 	%rs92, %rs88, %rs90;
	max.s16 	%rs93, %rs88, %rs90;
	sub.s16 	%rs94, %rs93, %rs92;
	mul.wide.u16 	%r184, %rs94, 2;
	add.s32 	%r454, %r184, %r454;
$L__BB0_17:
	cvt.rn.f32.u32 	%f16, %r454;
	mul.f32 	%f17, %f16, 0f3C000000;
	setp.eq.f32 	%p11, %f17, 0f00000000;
	@%p11 bra 	$L__BB0_37;
$L__BB0_18:
	mov.u32 	%r185, %ntid.z;
	mov.u32 	%r186, %ntid.y;
	mul.lo.s32 	%r187, %r185, %r186;
	mov.u32 	%r188, %ntid.x;
	mul.lo.s32 	%r40, %r187, %r188;
	setp.ne.s32 	%p12, %r13, 0;
	ld.global.u64 	%rd53, [%rd2+4104];
	cvta.to.global.u64 	%rd54, %rd53;
	ld.global.v2.u32 	{%r189, %r190}, [%rd2+4096];
	mul.wide.s32 	%rd55, %r190, 4;
	add.s64 	%rd56, %rd54, %rd55;
	ld.global.u32 	%r191, [%rd56];
	add.s32 	%r192, %r189, %r13;
	shl.b32 	%r193, %r192, 2;
	cvt.u64.u32 	%rd57, %r193;
	and.b64  	%rd58, %rd57, 4092;
	add.s64 	%rd59, %rd2, %rd58;
	ld.global.u32 	%r194, [%rd59];
	add.s32 	%r195, %r193, 4;
	cvt.u64.u32 	%rd60, %r195;
	and.b64  	%rd61, %rd60, 4092;
	add.s64 	%rd62, %rd2, %rd61;
	ld.global.u32 	%r196, [%rd62];
	add.s32 	%r197, %r192, %r191;
	shl.b32 	%r198, %r197, 2;
	cvt.u64.u32 	%rd63, %r198;
	and.b64  	%rd64, %rd63, 4092;
	add.s64 	%rd65, %rd2, %rd64;
	ld.global.u32 	%r199, [%rd65];
	ld.global.u32 	%r200, [%rd54+40800];
	and.b32  	%r201, %r200, %r194;
	xor.b32  	%r202, %r201, %r196;
	ld.global.u32 	%r203, [%rd56+39200];
	shl.b32 	%r204, %r202, %r203;
	ld.global.u32 	%r205, [%rd56+40000];
	shr.u32 	%r206, %r199, %r205;
	xor.b32  	%r207, %r206, %r204;
	xor.b32  	%r208, %r207, %r202;
	mul.wide.s32 	%rd66, %r190, 60;
	add.s64 	%rd67, %rd56, %rd66;
	shl.b32 	%r209, %r208, 2;
	cvt.u64.u32 	%rd68, %r209;
	and.b64  	%rd69, %rd68, 60;
	add.s64 	%rd70, %rd67, %rd69;
	ld.global.u32 	%r210, [%rd70+800];
	xor.b32  	%r211, %r208, %r210;
	add.s32 	%r212, %r193, 1404;
	cvt.u64.u32 	%rd71, %r212;
	and.b64  	%rd72, %rd71, 4092;
	add.s64 	%rd73, %rd2, %rd72;
	st.global.u32 	[%rd73], %r211;
	add.s32 	%r213, %r198, -4;
	cvt.u64.u32 	%rd74, %r213;
	and.b64  	%rd75, %rd74, 4092;
	add.s64 	%rd76, %rd2, %rd75;
	ld.global.u32 	%r214, [%rd76];
	shr.u32 	%r215, %r214, 16;
	xor.b32  	%r216, %r215, %r214;
	shr.u32 	%r217, %r216, 8;
	xor.b32  	%r218, %r217, %r216;
	shl.b32 	%r219, %r218, 2;
	cvt.u64.u32 	%rd77, %r219;
	and.b64  	%rd78, %rd77, 60;
	add.s64 	%rd79, %rd67, %rd78;
	ld.global.u32 	%r220, [%rd79+13600];
	xor.b32  	%r41, %r220, %r211;
	bar.sync 	0;
	@%p12 bra 	$L__BB0_20;
	ld.global.u32 	%r221, [%rd2+4096];
	add.s32 	%r222, %r221, %r40;
	and.b32  	%r223, %r222, 1023;
	st.global.u32 	[%rd2+4096], %r223;
$L__BB0_20:
	setp.ne.s32 	%p13, %r13, 0;
	bar.sync 	0;
	cvt.rn.f32.u32 	%f18, %r41;
	fma.rn.f32 	%f4, %f18, 0f2F800000, 0f2F000000;
	ld.global.u64 	%rd80, [%rd2+4104];
	cvta.to.global.u64 	%rd81, %rd80;
	ld.global.v2.u32 	{%r224, %r225}, [%rd2+4096];
	mul.wide.s32 	%rd82, %r225, 4;
	add.s64 	%rd83, %rd81, %rd82;
	ld.global.u32 	%r226, [%rd83];
	add.s32 	%r227, %r224, %r13;
	shl.b32 	%r228, %r227, 2;
	cvt.u64.u32 	%rd84, %r228;
	and.b64  	%rd85, %rd84, 4092;
	add.s64 	%rd86, %rd2, %rd85;
	ld.global.u32 	%r229, [%rd86];
	add.s32 	%r230, %r228, 4;
	cvt.u64.u32 	%rd87, %r230;
	and.b64  	%rd88, %rd87, 4092;
	add.s64 	%rd89, %rd2, %rd88;
	ld.global.u32 	%r231, [%rd89];
	add.s32 	%r232, %r227, %r226;
	shl.b32 	%r233, %r232, 2;
	cvt.u64.u32 	%rd90, %r233;
	and.b64  	%rd91, %rd90, 4092;
	add.s64 	%rd92, %rd2, %rd91;
	ld.global.u32 	%r234, [%rd92];
	ld.global.u32 	%r235, [%rd81+40800];
	and.b32  	%r236, %r235, %r229;
	xor.b32  	%r237, %r236, %r231;
	ld.global.u32 	%r238, [%rd83+39200];
	shl.b32 	%r239, %r237, %r238;
	ld.global.u32 	%r240, [%rd83+40000];
	shr.u32 	%r241, %r234, %r240;
	xor.b32  	%r242, %r241, %r239;
	xor.b32  	%r243, %r242, %r237;
	mul.wide.s32 	%rd93, %r225, 60;
	add.s64 	%rd94, %rd83, %rd93;
	shl.b32 	%r244, %r243, 2;
	cvt.u64.u32 	%rd95, %r244;
	and.b64  	%rd96, %rd95, 60;
	add.s64 	%rd97, %rd94, %rd96;
	ld.global.u32 	%r245, [%rd97+800];
	xor.b32  	%r246, %r243, %r245;
	add.s32 	%r247, %r228, 1404;
	cvt.u64.u32 	%rd98, %r247;
	and.b64  	%rd99, %rd98, 4092;
	add.s64 	%rd100, %rd2, %rd99;
	st.global.u32 	[%rd100], %r246;
	add.s32 	%r248, %r233, -4;
	cvt.u64.u32 	%rd101, %r248;
	and.b64  	%rd102, %rd101, 4092;
	add.s64 	%rd103, %rd2, %rd102;
	ld.global.u32 	%r249, [%rd103];
	shr.u32 	%r250, %r249, 16;
	xor.b32  	%r251, %r250, %r249;
	shr.u32 	%r252, %r251, 8;
	xor.b32  	%r253, %r252, %r251;
	shl.b32 	%r254, %r253, 2;
	cvt.u64.u32 	%rd104, %r254;
	and.b64  	%rd105, %rd104, 60;
	add.s64 	%rd106, %rd94, %rd105;
	ld.global.u32 	%r255, [%rd106+13600];
	xor.b32  	%r42, %r255, %r246;
	bar.sync 	0;
	@%p13 bra 	$L__BB0_22;
	ld.global.u32 	%r256, [%rd2+4096];
	add.s32 	%r257, %r256, %r40;
	and.b32  	%r258, %r257, 1023;
	st.global.u32 	[%rd2+4096], %r258;
$L__BB0_22:
	setp.ne.s32 	%p14, %r13, 0;
	bar.sync 	0;
	cvt.rn.f32.u32 	%f19, %r42;
	fma.rn.f32 	%f20, %f19, 0f2F800000, 0f2F000000;
	add.f32 	%f21, %f4, %f20;
	mul.f32 	%f22, %f21, 0f3F000000;
	fma.rn.f32 	%f5, %f2, %f22, %f1;
	ld.global.u64 	%rd107, [%rd2+4104];
	cvta.to.global.u64 	%rd108, %rd107;
	ld.global.v2.u32 	{%r259, %r260}, [%rd2+4096];
	mul.wide.s32 	%rd109, %r260, 4;
	add.s64 	%rd110, %rd108, %rd109;
	ld.global.u32 	%r261, [%rd110];
	add.s32 	%r262, %r259, %r13;
	shl.b32 	%r263, %r262, 2;
	cvt.u64.u32 	%rd111, %r263;
	and.b64  	%rd112, %rd111, 4092;
	add.s64 	%rd113, %rd2, %rd112;
	ld.global.u32 	%r264, [%rd113];
	add.s32 	%r265, %r263, 4;
	cvt.u64.u32 	%rd114, %r265;
	and.b64  	%rd115, %rd114, 4092;
	add.s64 	%rd116, %rd2, %rd115;
	ld.global.u32 	%r266, [%rd116];
	add.s32 	%r267, %r262, %r261;
	shl.b32 	%r268, %r267, 2;
	cvt.u64.u32 	%rd117, %r268;
	and.b64  	%rd118, %rd117, 4092;
	add.s64 	%rd119, %rd2, %rd118;
	ld.global.u32 	%r269, [%rd119];
	ld.global.u32 	%r270, [%rd108+40800];
	and.b32  	%r271, %r270, %r264;
	xor.b32  	%r272, %r271, %r266;
	ld.global.u32 	%r273, [%rd110+39200];
	shl.b32 	%r274, %r272, %r273;
	ld.global.u32 	%r275, [%rd110+40000];
	shr.u32 	%r276, %r269, %r275;
	xor.b32  	%r277, %r276, %r274;
	xor.b32  	%r278, %r277, %r272;
	mul.wide.s32 	%rd120, %r260, 60;
	add.s64 	%rd121, %rd110, %rd120;
	shl.b32 	%r279, %r278, 2;
	cvt.u64.u32 	%rd122, %r279;
	and.b64  	%rd123, %rd122, 60;
	add.s64 	%rd124, %rd121, %rd123;
	ld.global.u32 	%r280, [%rd124+800];
	xor.b32  	%r281, %r278, %r280;
	add.s32 	%r282, %r263, 1404;
	cvt.u64.u32 	%rd125, %r282;
	and.b64  	%rd126, %rd125, 4092;
	add.s64 	%rd127, %rd2, %rd126;
	st.global.u32 	[%rd127], %r281;
	add.s32 	%r283, %r268, -4;
	cvt.u64.u32 	%rd128, %r283;
	and.b64  	%rd129, %rd128, 4092;
	add.s64 	%rd130, %rd2, %rd129;
	ld.global.u32 	%r284, [%rd130];
	shr.u32 	%r285, %r284, 16;
	xor.b32  	%r286, %r285, %r284;
	shr.u32 	%r287, %r286, 8;
	xor.b32  	%r288, %r287, %r286;
	shl.b32 	%r289, %r288, 2;
	cvt.u64.u32 	%rd131, %r289;
	and.b64  	%rd132, %rd131, 60;
	add.s64 	%rd133, %rd121, %rd132;
	ld.global.u32 	%r290, [%rd133+13600];
	xor.b32  	%r43, %r290, %r281;
	bar.sync 	0;
	@%p14 bra 	$L__BB0_24;
	ld.global.u32 	%r291, [%rd2+4096];
	add.s32 	%r292, %r291, %r40;
	and.b32  	%r293, %r292, 1023;
	st.global.u32 	[%rd2+4096], %r293;
$L__BB0_24:
	setp.eq.s32 	%p15, %r463, -64;
	bar.sync 	0;
	cvt.rn.f32.u32 	%f23, %r43;
	fma.rn.f32 	%f24, %f23, 0f2F800000, 0f2F000000;
	mul.f32 	%f25, %f24, 0f42800000;
	cvt.rzi.s32.f32 	%r294, %f25;
	add.s32 	%r44, %r294, %r463;
	cvt.rn.f32.s32 	%f26, %r44;
	fma.rn.f32 	%f27, %f5, 0f42800000, %f26;
	cvt.rzi.s32.f32 	%r45, %f27;
	mov.b16 	%rs181, 0;
	@%p15 bra 	$L__BB0_36;
	add.s32 	%r46, %r45, %r463;
	mov.b16 	%rs181, 0;
	mov.u32 	%r455, %r463;
$L__BB0_26:
	mul.wide.s32 	%rd134, %r455, 2;
	add.s64 	%rd135, %rd216, %rd134;
	ld.global.u16 	%rs178, [%rd135];
	add.s64 	%rd8, %rd5, %rd134;
	st.global.u16 	[%rd8], %rs178;
	setp.gt.s32 	%p16, %r44, %r455;
	setp.gt.s32 	%p17, %r455, %r46;
	or.pred  	%p18, %p16, %p17;
	mov.u16 	%rs180, %rs178;
	@%p18 bra 	$L__BB0_35;
	add.s32 	%r295, %r455, -1;
	shr.s32 	%r296, %r295, 31;
	shr.u32 	%r297, %r296, 26;
	add.s32 	%r298, %r295, %r297;
	and.b32  	%r299, %r298, -64;
	sub.s32 	%r300, %r295, %r299;
	add.s32 	%r301, %r455, 1;
	shr.s32 	%r302, %r301, 31;
	shr.u32 	%r303, %r302, 26;
	add.s32 	%r304, %r301, %r303;
	and.b32  	%r305, %r304, -64;
	sub.s32 	%r306, %r301, %r305;
	mul.wide.s32 	%rd136, %r300, 2;
	add.s64 	%rd137, %rd216, %rd136;
	ld.global.u16 	%rs178, [%rd137];
	mul.wide.s32 	%rd138, %r306, 2;
	add.s64 	%rd139, %rd216, %rd138;
	ld.global.u16 	%rs97, [%rd139];
	setp.ne.s16 	%p19, %rs178, %rs97;
	@%p19 bra 	$L__BB0_29;
	st.global.u16 	[%rd8], %rs178;
	bra.uni 	$L__BB0_34;
$L__BB0_29:
	setp.ne.s32 	%p20, %r13, 0;
	ld.global.u64 	%rd140, [%rd2+4104];
	cvta.to.global.u64 	%rd141, %rd140;
	ld.global.v2.u32 	{%r307, %r308}, [%rd2+4096];
	mul.wide.s32 	%rd142, %r308, 4;
	add.s64 	%rd143, %rd141, %rd142;
	ld.global.u32 	%r309, [%rd143];
	add.s32 	%r310, %r307, %r13;
	shl.b32 	%r311, %r310, 2;
	cvt.u64.u32 	%rd144, %r311;
	and.b64  	%rd145, %rd144, 4092;
	add.s64 	%rd146, %rd2, %rd145;
	ld.global.u32 	%r312, [%rd146];
	add.s32 	%r313, %r311, 4;
	cvt.u64.u32 	%rd147, %r313;
	and.b64  	%rd148, %rd147, 4092;
	add.s64 	%rd149, %rd2, %rd148;
	ld.global.u32 	%r314, [%rd149];
	add.s32 	%r315, %r310, %r309;
	shl.b32 	%r316, %r315, 2;
	cvt.u64.u32 	%rd150, %r316;
	and.b64  	%rd151, %rd150, 4092;
	add.s64 	%rd152, %rd2, %rd151;
	ld.global.u32 	%r317, [%rd152];
	ld.global.u32 	%r318, [%rd141+40800];
	and.b32  	%r319, %r318, %r312;
	xor.b32  	%r320, %r319, %r314;
	ld.global.u32 	%r321, [%rd143+39200];
	shl.b32 	%r322, %r320, %r321;
	ld.global.u32 	%r323, [%rd143+40000];
	shr.u32 	%r324, %r317, %r323;
	xor.b32  	%r325, %r324, %r322;
	xor.b32  	%r326, %r325, %r320;
	mul.wide.s32 	%rd153, %r308, 60;
	add.s64 	%rd154, %rd143, %rd153;
	shl.b32 	%r327, %r326, 2;
	cvt.u64.u32 	%rd155, %r327;
	and.b64  	%rd156, %rd155, 60;
	add.s64 	%rd157, %rd154, %rd156;
	ld.global.u32 	%r328, [%rd157+800];
	xor.b32  	%r329, %r326, %r328;
	add.s32 	%r330, %r311, 1404;
	cvt.u64.u32 	%rd158, %r330;
	and.b64  	%rd159, %rd158, 4092;
	add.s64 	%rd160, %rd2, %rd159;
	st.global.u32 	[%rd160], %r329;
	add.s32 	%r331, %r316, -4;
	cvt.u64.u32 	%rd161, %r331;
	and.b64  	%rd162, %rd161, 4092;
	add.s64 	%rd163, %rd2, %rd162;
	ld.global.u32 	%r332, [%rd163];
	shr.u32 	%r333, %r332, 16;
	xor.b32  	%r334, %r333, %r332;
	shr.u32 	%r335, %r334, 8;
	xor.b32  	%r336, %r335, %r334;
	shl.b32 	%r337, %r336, 2;
	cvt.u64.u32 	%rd164, %r337;
	and.b64  	%rd165, %rd164, 60;
	add.s64 	%rd166, %rd154, %rd165;
	ld.global.u32 	%r338, [%rd166+13600];
	xor.b32  	%r48, %r338, %r329;
	bar.sync 	0;
	@%p20 bra 	$L__BB0_31;
	ld.global.u32 	%r339, [%rd2+4096];
	mov.u32 	%r340, %ntid.z;
	mov.u32 	%r341, %ntid.y;
	mul.lo.s32 	%r342, %r340, %r341;
	mov.u32 	%r343, %ntid.x;
	mad.lo.s32 	%r344, %r342, %r343, %r339;
	and.b32  	%r345, %r344, 1023;
	st.global.u32 	[%rd2+4096], %r345;
$L__BB0_31:
	bar.sync 	0;
	cvt.rn.f32.u32 	%f28, %r48;
	fma.rn.f32 	%f29, %f28, 0f2F800000, 0f2F000000;
	setp.gt.f32 	%p21, %f3, %f29;
	@%p21 bra 	$L__BB0_33;
	ld.global.u16 	%rs178, [%rd8];
	bra.uni 	$L__BB0_34;
$L__BB0_33:
	mul.wide.s32 	%rd167, %r455, 2;
	add.s64 	%rd168, %rd216, %rd167;
	ld.global.u16 	%rs98, [%rd168];
	setp.eq.s16 	%p22, %rs98, 0;
	selp.u16 	%rs178, 1, 0, %p22;
	st.global.u16 	[%rd8], %rs178;
$L__BB0_34:
	add.s64 	%rd214, %rd214, 1;
	mul.wide.s32 	%rd169, %r455, 2;
	add.s64 	%rd170, %rd216, %rd169;
	ld.global.u16 	%rs180, [%rd170];
$L__BB0_35:
	setp.eq.s16 	%p23, %rs180, %rs178;
	selp.b16 	%rs181, %rs181, 1, %p23;
	add.s32 	%r455, %r455, 1;
	add.s32 	%r346, %r463, 64;
	setp.lt.u32 	%p24, %r455, %r346;
	@%p24 bra 	$L__BB0_26;
$L__BB0_36:
	shr.s64 	%rd171, %rd214, 63;
	shr.u64 	%rd172, %rd171, 58;
	add.s64 	%rd173, %rd214, %rd172;
	shr.u64 	%rd174, %rd173, 6;
	cvt.u32.u64 	%r456, %rd174;
	setp.lt.s32 	%p25, %r456, 10000;
	mov.u64 	%rd211, %rd5;
	mov.u64 	%rd212, %rd216;
	mov.u64 	%rd216, %rd5;
	@%p25 bra 	$L__BB0_7;
$L__BB0_37:
	setp.eq.s32 	%p26, %r463, -64;
	mov.f32 	%f32, 0f00000000;
	@%p26 bra 	$L__BB0_47;
	setp.lt.u32 	%p27, %r14, 7;
	mov.b32 	%r465, 0;
	@%p27 bra 	$L__BB0_42;
	mul.lo.s32 	%r350, %r3, 1280;
	mad.lo.s32 	%r351, %r5, 25600, %r350;
	shl.b32 	%r352, %r1, 6;
	add.s32 	%r353, %r351, %r352;
	or.b32  	%r458, %r353, 4;
	mov.b32 	%r465, 0;
$L__BB0_40:
	.pragma "nounroll";
	add.s32 	%r354, %r458, -4;
	add.s32 	%r355, %r458, -3;
	shr.s32 	%r356, %r355, 31;
	shr.u32 	%r357, %r356, 26;
	add.s32 	%r358, %r355, %r357;
	and.b32  	%r359, %r358, -64;
	sub.s32 	%r360, %r355, %r359;
	mul.wide.s32 	%rd175, %r354, 2;
	add.s64 	%rd176, %rd216, %rd175;
	ld.global.u16 	%rs99, [%rd176];
	mul.wide.s32 	%rd177, %r360, 2;
	add.s64 	%rd178, %rd216, %rd177;
	ld.global.u16 	%rs101, [%rd178];
	min.s16 	%rs103, %rs99, %rs101;
	max.s16 	%rs104, %rs99, %rs101;
	sub.s16 	%rs105, %rs104, %rs103;
	cvt.u32.u16 	%r361, %rs105;
	add.s32 	%r362, %r458, -2;
	shr.s32 	%r363, %r362, 31;
	shr.u32 	%r364, %r363, 26;
	add.s32 	%r365, %r362, %r364;
	and.b32  	%r366, %r365, -64;
	sub.s32 	%r367, %r362, %r366;
	ld.global.u16 	%rs106, [%rd176+2];
	mul.wide.s32 	%rd179, %r367, 2;
	add.s64 	%rd180, %rd216, %rd179;
	ld.global.u16 	%rs108, [%rd180];
	min.s16 	%rs110, %rs106, %rs108;
	max.s16 	%rs111, %rs106, %rs108;
	sub.s16 	%rs112, %rs111, %rs110;
	cvt.u32.u16 	%r368, %rs112;
	add.s32 	%r369, %r361, %r368;
	add.s32 	%r370, %r458, -1;
	shr.s32 	%r371, %r370, 31;
	shr.u32 	%r372, %r371, 26;
	add.s32 	%r373, %r370, %r372;
	and.b32  	%r374, %r373, -64;
	sub.s32 	%r375, %r370, %r374;
	ld.global.u16 	%rs113, [%rd176+4];
	mul.wide.s32 	%rd181, %r375, 2;
	add.s64 	%rd182, %rd216, %rd181;
	ld.global.u16 	%rs115, [%rd182];
	min.s16 	%rs117, %rs113, %rs115;
	max.s16 	%rs118, %rs113, %rs115;
	sub.s16 	%rs119, %rs118, %rs117;
	cvt.u32.u16 	%r376, %rs119;
	add.s32 	%r377, %r369, %r376;
	add.s32 	%r378, %r458, 4;
	shr.s32 	%r379, %r458, 31;
	shr.u32 	%r380, %r379, 26;
	add.s32 	%r381, %r458, %r380;
	and.b32  	%r382, %r381, -64;
	sub.s32 	%r383, %r458, %r382;
	ld.global.u16 	%rs120, [%rd176+6];
	mul.wide.s32 	%rd183, %r383, 2;
	add.s64 	%rd184, %rd216, %rd183;
	ld.global.u16 	%rs122, [%rd184];
	min.s16 	%rs124, %rs120, %rs122;
	max.s16 	%rs125, %rs120, %rs122;
	sub.s16 	%rs126, %rs125, %rs124;
	cvt.u32.u16 	%r384, %rs126;
	add.s32 	%r385, %r377, %r384;
	add.s32 	%r386, %r458, 1;
	shr.s32 	%r387, %r386, 31;
	shr.u32 	%r388, %r387, 26;
	add.s32 	%r389, %r386, %r388;
	and.b32  	%r390, %r389, -64;
	sub.s32 	%r391, %r386, %r390;
	ld.global.u16 	%rs127, [%rd176+8];
	mul.wide.s32 	%rd185, %r391, 2;
	add.s64 	%rd186, %rd216, %rd185;
	ld.global.u16 	%rs129, [%rd186];
	min.s16 	%rs131, %rs127, %rs129;
	max.s16 	%rs132, %rs127, %rs129;
	sub.s16 	%rs133, %rs132, %rs131;
	cvt.u32.u16 	%r392, %rs133;
	add.s32 	%r393, %r385, %r392;
	add.s32 	%r394, %r458, 2;
	shr.s32 	%r395, %r394, 31;
	shr.u32 	%r396, %r395, 26;
	add.s32 	%r397, %r394, %r396;
	and.b32  	%r398, %r397, -64;
	sub.s32 	%r399, %r394, %r398;
	ld.global.u16 	%rs134, [%rd176+10];
	mul.wide.s32 	%rd187, %r399, 2;
	add.s64 	%rd188, %rd216, %rd187;
	ld.global.u16 	%rs136, [%rd188];
	min.s16 	%rs138, %rs134, %rs136;
	max.s16 	%rs139, %rs134, %rs136;
	sub.s16 	%rs140, %rs139, %rs138;
	cvt.u32.u16 	%r400, %rs140;
	add.s32 	%r401, %r393, %r400;
	add.s32 	%r402, %r458, 3;
	shr.s32 	%r403, %r402, 31;
	shr.u32 	%r404, %r403, 26;
	add.s32 	%r405, %r402, %r404;
	and.b32  	%r406, %r405, -64;
	sub.s32 	%r407, %r402, %r406;
	ld.global.u16 	%rs141, [%rd176+12];
	mul.wide.s32 	%rd189, %r407, 2;
	add.s64 	%rd190, %rd216, %rd189;
	ld.global.u16 	%rs143, [%rd190];
	min.s16 	%rs145, %rs141, %rs143;
	max.s16 	%rs146, %rs141, %rs143;
	sub.s16 	%rs147, %rs146, %rs145;
	cvt.u32.u16 	%r408, %rs147;
	add.s32 	%r409, %r401, %r408;
	shr.s32 	%r410, %r378, 31;
	shr.u32 	%r411, %r410, 26;
	add.s32 	%r412, %r378, %r411;
	and.b32  	%r413, %r412, -64;
	sub.s32 	%r414, %r378, %r413;
	ld.global.u16 	%rs148, [%rd176+14];
	mul.wide.s32 	%rd191, %r414, 2;
	add.s64 	%rd192, %rd216, %rd191;
	ld.global.u16 	%rs150, [%rd192];
	min.s16 	%rs152, %rs148, %rs150;
	max.s16 	%rs153, %rs148, %rs150;
	sub.s16 	%rs154, %rs153, %rs152;
	cvt.u32.u16 	%r415, %rs154;
	add.s32 	%r416, %r409, %r415;
	shl.b32 	%r417, %r416, 1;
	add.s32 	%r465, %r417, %r465;
	add.s32 	%r458, %r458, 8;
	add.s32 	%r457, %r457, -8;
	setp.ne.s32 	%p28, %r457, 0;
	@%p28 bra 	$L__BB0_40;
	add.s32 	%r463, %r458, -4;
$L__BB0_42:
	setp.eq.s32 	%p29, %r15, 0;
	@%p29 bra 	$L__BB0_46;
	setp.eq.s32 	%p30, %r16, 0;
	@%p30 bra 	$L__BB0_45;
	add.s32 	%r418, %r463, 1;
	shr.s32 	%r419, %r418, 31;
	shr.u32 	%r420, %r419, 26;
	add.s32 	%r421, %r418, %r420;
	and.b32  	%r422, %r421, -64;
	sub.s32 	%r423, %r418, %r422;
	mul.wide.s32 	%rd193, %r463, 2;
	add.s64 	%rd194, %rd216, %rd193;
	ld.global.u16 	%rs155, [%rd194];
	mul.wide.s32 	%rd195, %r423, 2;
	add.s64 	%rd196, %rd216, %rd195;
	ld.global.u16 	%rs157, [%rd196];
	min.s16 	%rs159, %rs155, %rs157;
	max.s16 	%rs160, %rs155, %rs157;
	sub.s16 	%rs161, %rs160, %rs159;
	cvt.u32.u16 	%r424, %rs161;
	add.s32 	%r463, %r463, 2;
	shr.s32 	%r425, %r463, 31;
	shr.u32 	%r426, %r425, 26;
	add.s32 	%r427, %r463, %r426;
	and.b32  	%r428, %r427, -64;
	sub.s32 	%r429, %r463, %r428;
	ld.global.u16 	%rs162, [%rd194+2];
	mul.wide.s32 	%rd197, %r429, 2;
	add.s64 	%rd198, %rd216, %rd197;
	ld.global.u16 	%rs164, [%rd198];
	min.s16 	%rs166, %rs162, %rs164;
	max.s16 	%rs167, %rs162, %rs164;
	sub.s16 	%rs168, %rs167, %rs166;
	cvt.u32.u16 	%r430, %rs168;
	add.s32 	%r431, %r424, %r430;
	shl.b32 	%r432, %r431, 1;
	add.s32 	%r465, %r432, %r465;
$L__BB0_45:
	add.s32 	%r433, %r463, 1;
	shr.s32 	%r434, %r433, 31;
	shr.u32 	%r435, %r434, 26;
	add.s32 	%r436, %r433, %r435;
	and.b32  	%r437, %r436, -64;
	sub.s32 	%r438, %r433, %r437;
	mul.wide.s32 	%rd199, %r463, 2;
	add.s64 	%rd200, %rd216, %rd199;
	ld.global.u16 	%rs169, [%rd200];
	mul.wide.s32 	%rd201, %r438, 2;
	add.s64 	%rd202, %rd216, %rd201;
	ld.global.u16 	%rs171, [%rd202];
	min.s16 	%rs173, %rs169, %rs171;
	max.s16 	%rs174, %rs169, %rs171;
	sub.s16 	%rs175, %rs174, %rs173;
	mul.wide.u16 	%r439, %rs175, 2;
	add.s32 	%r465, %r439, %r465;
$L__BB0_46:
	cvt.rn.f32.u32 	%f31, %r465;
	mul.f32 	%f32, %f31, 0f3C000000;
$L__BB0_47:
	ld.param.u64 	%rd209, [_Z15generate_kernelP17curandStateMtgp32PsS1_PiPf_param_4];
	ld.param.u64 	%rd208, [_Z15generate_kernelP17curandStateMtgp32PsS1_PiPf_param_3];
	cvta.to.global.u64 	%rd203, %rd209;
	cvta.to.global.u64 	%rd204, %rd208;
	mad.lo.s32 	%r440, %r3, 20, %r1;
	mad.lo.s32 	%r441, %r5, 400, %r440;
	mul.wide.u32 	%rd205, %r441, 4;
	add.s64 	%rd206, %rd203, %rd205;
	st.global.f32 	[%rd206], %f32;
	add.s64 	%rd207, %rd204, %rd205;
	st.global.u32 	[%rd207], %r456;
	ret;

}


// ===== COMPILED SASS (sm_100) =====

	.target	sm_100

	.elftype	@"ET_EXEC"


//--------------------- .note.nv.tkinfo           --------------------------
	.section	.note.nv.tkinfo,"",@"SHT_NOTE"
	.sectionflags	@"SHF_NOTE_NV_TKINFO"
	.tkinfo
        /*0018*/ 	.word	0x00000002
        /*0030*/ 	.string	""
        /*0030*/ 	.string	"ptxas"
        /*0030*/ 	.string	"Cuda compilation tools, release 13.0, V13.0.88"
        /*0030*/ 	.string	"Build cuda_13.0.r13.0/compiler.36424714_0"
        /*0030*/ 	.string	"-arch sm_100 -m 64 "



//--------------------- .note.nv.cuinfo           --------------------------
	.section	.note.nv.cuinfo,"",@"SHT_NOTE"
	.sectionflags	@"SHF_NOTE_NV_CUINFO"
        /*0018*/ 	.short	0x0002
        /*001a*/ 	.short	0x0064
        /*001c*/ 	.short	0x0082
	.zero		2


//--------------------- .nv.info                  --------------------------
	.section	.nv.info,"",@"SHT_CUDA_INFO"
	.align	4


	//----- nvinfo : EIATTR_REGCOUNT
	.align		4
        /*0000*/ 	.byte	0x04, 0x2f
        /*0002*/ 	.short	(.L_10 - .L_9)
	.align		4
.L_9:
        /*0004*/ 	.word	index@(_Z15generate_kernelP17curandStateMtgp32PsS1_PiPf)
        /*0008*/ 	.word	0x0000002c


	//----- nvinfo : EIATTR_FRAME_SIZE
	.align		4
.L_10:
        /*000c*/ 	.byte	0x04, 0x11
        /*000e*/ 	.short	(.L_12 - .L_11)
	.align		4
.L_11:
        /*0010*/ 	.word	index@($__internal_0_$__cuda_sm3x_div_rn_noftz_f32_slowpath)
        /*0014*/ 	.word	0x00000000


	//----- nvinfo : EIATTR_FRAME_SIZE
	.align		4
.L_12:
        /*0018*/ 	.byte	0x04, 0x11
        /*001a*/ 	.short	(.L_14 - .L_13)
	.align		4
.L_13:
        /*001c*/ 	.word	index@(_Z15generate_kernelP17curandStateMtgp32PsS1_PiPf)
        /*0020*/ 	.word	0x00000000


	//----- nvinfo : EIATTR_MIN_STACK_SIZE
	.align		4
.L_14:
        /*0024*/ 	.byte	0x04, 0x12
        /*0026*/ 	.short	(.L_16 - .L_15)
	.align		4
.L_15:
        /*0028*/ 	.word	index@(_Z15generate_kernelP17curandStateMtgp32PsS1_PiPf)
        /*002c*/ 	.word	0x00000000
.L_16:


//--------------------- .nv.compat                --------------------------
	.section	.nv.compat,"",@"SHT_CUDA_COMPAT_INFO"
	.align	4
        /*0000*/ 	.byte	0x02, 0x09, 0x00, 0x00, 0x02, 0x02, 0x01, 0x00, 0x02, 0x05, 0x05, 0x00, 0x03, 0x07, 0x01, 0x01
        /*0010*/ 	.byte	0x02, 0x03, 0x00, 0x00, 0x02, 0x06, 0x01, 0x00, 0x04, 0x0b, 0x08, 0x00, 0x01, 0x00, 0x00, 0x00
        /*0020*/ 	.byte	0x00, 0x00, 0x00, 0x00


//--------------------- .nv.info._Z15generate_kernelP17curandStateMtgp32PsS1_PiPf --------------------------
	.section	.nv.info._Z15generate_kernelP17curandStateMtgp32PsS1_PiPf,"",@"SHT_CUDA_INFO"
	.sectionflags	@""
	.align	4


	//----- nvinfo : EIATTR_CUDA_API_VERSION
	.align		4
        /*0000*/ 	.byte	0x04, 0x37
        /*0002*/ 	.short	(.L_18 - .L_17)
.L_17:
        /*0004*/ 	.word	0x00000082


	//----- nvinfo : EIATTR_KPARAM_INFO
	.align		4
.L_18:
        /*0008*/ 	.byte	0x04, 0x17
        /*000a*/ 	.short	(.L_20 - .L_19)
.L_19:
        /*000c*/ 	.word	0x00000000
        /*0010*/ 	.short	0x0004
        /*0012*/ 	.short	0x0020
        /*0014*/ 	.byte	0x00, 0xf5, 0x21, 0x00


	//----- nvinfo : EIATTR_KPARAM_INFO
	.align		4
.L_20:
        /*0018*/ 	.byte	0x04, 0x17
        /*001a*/ 	.short	(.L_22 - .L_21)
.L_21:
        /*001c*/ 	.word	0x00000000
        /*0020*/ 	.short	0x0003
        /*0022*/ 	.short	0x0018
        /*0024*/ 	.byte	0x00, 0xf5, 0x21, 0x00


	//----- nvinfo : EIATTR_KPARAM_INFO
	.align		4
.L_22:
        /*0028*/ 	.byte	0x04, 0x17
        /*002a*/ 	.short	(.L_24 - .L_23)
.L_23:
        /*002c*/ 	.word	0x00000000
        /*0030*/ 	.short	0x0002
        /*0032*/ 	.short	0x0010
        /*0034*/ 	.byte	0x00, 0xf5, 0x21, 0x00


	//----- nvinfo : EIATTR_KPARAM_INFO
	.align		4
.L_24:
        /*0038*/ 	.byte	0x04, 0x17
        /*003a*/ 	.short	(.L_26 - .L_25)
.L_25:
        /*003c*/ 	.word	0x00000000
        /*0040*/ 	.short	0x0001
        /*0042*/ 	.short	0x0008
        /*0044*/ 	.byte	0x00, 0xf5, 0x21, 0x00


	//----- nvinfo : EIATTR_KPARAM_INFO
	.align		4
.L_26:
        /*0048*/ 	.byte	0x04, 0x17
        /*004a*/ 	.short	(.L_28 - .L_27)
.L_27:
        /*004c*/ 	.word	0x00000000
        /*0050*/ 	.short	0x0000
        /*0052*/ 	.short	0x0000
        /*0054*/ 	.byte	0x00, 0xf5, 0x21, 0x00


	//----- nvinfo : EIATTR_SPARSE_MMA_MASK
	.align		4
.L_28:
        /*0058*/ 	.byte	0x03, 0x50
        /*005a*/ 	.short	0x0000


	//----- nvinfo : EIATTR_MAXREG_COUNT
	.align		4
        /*005c*/ 	.byte	0x03, 0x1b
        /*005e*/ 	.short	0x00ff


	//----- nvinfo : EIATTR_NUM_BARRIERS
	.align		4
        /*0060*/ 	.byte	0x02, 0x4c
        /*0062*/ 	.byte	0x01
	.zero		1


	//----- nvinfo : EIATTR_MERCURY_ISA_VERSION
	.align		4
        /*0064*/ 	.byte	0x03, 0x5f
        /*0066*/ 	.short	0x0101


	//----- nvinfo : EIATTR_VRC_CTA_INIT_COUNT
	.align		4
        /*0068*/ 	.byte	0x02, 0x4a
	.zero		1
	.zero		1


	//----- nvinfo : EIATTR_EXIT_INSTR_OFFSETS
	.align		4
        /*006c*/ 	.byte	0x04, 0x1c
        /*006e*/ 	.short	(.L_30 - .L_29)


	//   ....[0]....
.L_29:
        /*0070*/ 	.word	0x00003890


	//----- nvinfo : EIATTR_CRS_STACK_SIZE
	.align		4
.L_30:
        /*0074*/ 	.byte	0x04, 0x1e
        /*0076*/ 	.short	(.L_32 - .L_31)
.L_31:
        /*0078*/ 	.word	0x00000000


	//----- nvinfo : EIATTR_CBANK_PARAM_SIZE
	.align		4
.L_32:
        /*007c*/ 	.byte	0x03, 0x19
        /*007e*/ 	.short	0x0028


	//----- nvinfo : EIATTR_PARAM_CBANK
	.align		4
        /*0080*/ 	.byte	0x04, 0x0a
        /*0082*/ 	.short	(.L_34 - .L_33)
	.align		4
.L_33:
        /*0084*/ 	.word	index@(.nv.constant0._Z15generate_kernelP17curandStateMtgp32PsS1_PiPf)
        /*0088*/ 	.short	0x0380
        /*008a*/ 	.short	0x0028


	//----- nvinfo : EIATTR_SW_WAR
	.align		4
.L_34:
        /*008c*/ 	.byte	0x04, 0x36
        /*008e*/ 	.short	(.L_36 - .L_35)
.L_35:
        /*0090*/ 	.word	0x00000008
.L_36:


//--------------------- .nv.callgraph             --------------------------
	.section	.nv.callgraph,"",@"SHT_CUDA_CALLGRAPH"
	.align	4
	.sectionentsize	8
	.align		4
        /*0000*/ 	.word	0x00000000
	.align		4
        /*0004*/ 	.word	0xffffffff
	.align		4
        /*0008*/ 	.word	0x00000000
	.align		4
        /*000c*/ 	.word	0xfffffffe
	.align		4
        /*0010*/ 	.word	0x00000000
	.align		4
        /*0014*/ 	.word	0xfffffffd
	.align		4
        /*0018*/ 	.word	0x00000000
	.align		4
        /*001c*/ 	.word	0xfffffffc


//--------------------- .nv.constant4             --------------------------
	.section	.nv.constant4,"a",@progbits
	.align	8
	.align		8
.nv.constant4:
        /*0000*/ 	.dword	precalc_xorwow_matrix
	.align		8
        /*0008*/ 	.dword	precalc_xorwow_offset_matrix
	.align		8
        /*0010*/ 	.dword	mrg32k3aM1
	.align		8
        /*0018*/ 	.dword	mrg32k3aM2
	.align		8
        /*0020*/ 	.dword	mrg32k3aM1SubSeq
	.align		8
        /*0028*/ 	.dword	mrg32k3aM2SubSeq
	.align		8
        /*0030*/ 	.dword	mrg32k3aM1Seq
	.align		8
        /*0038*/ 	.dword	mrg32k3aM2Seq


//--------------------- .nv.constant3             --------------------------
	.section	.nv.constant3,"a",@progbits
	.align	8
.nv.constant3:
	.type		__cr_lgamma_table,@object
	.size		__cr_lgamma_table,(.L_8 - __cr_lgamma_table)
__cr_lgamma_table:
        /*0000*/ 	.byte	0x00, 0x00, 0x00, 0x00, 0x00, 0x00, 0x00, 0x00, 0x00, 0x00, 0x00, 0x00, 0x00, 0x00, 0x00, 0x00
        /*0010*/ 	.byte	0xef, 0x39, 0xfa, 0xfe, 0x42, 0x2e, 0xe6, 0x3f, 0x02, 0x20, 0x2a, 0xfa, 0x0b, 0xab, 0xfc, 0x3f
        /*0020*/ 	.byte	0xf9, 0x2c, 0x92, 0x7c, 0xa7, 0x6c, 0x09, 0x40, 0xc9, 0x79, 0x44, 0x3c, 0x64, 0x26, 0x13, 0x40
        /*0030*/ 	.byte	0xca, 0x01, 0xcf, 0x3a, 0x27, 0x51, 0x1a, 0x40, 0x30, 0xcc, 0x2d, 0xf3, 0xe1, 0x0c, 0x21, 0x40
        /*0040*/ 	.byte	0x0d, 0xb7, 0xfc, 0x82, 0x8e, 0x35, 0x25, 0x40
.L_8:


//--------------------- .text._Z15generate_kernelP17curandStateMtgp32PsS1_PiPf --------------------------
	.section	.text._Z15generate_kernelP17curandStateMtgp32PsS1_PiPf,"ax",@progbits
	.align	128
        .global         _Z15generate_kernelP17curandStateMtgp32PsS1_PiPf
        .type           _Z15generate_kernelP17curandStateMtgp32PsS1_PiPf,@function
        .size           _Z15generate_kernelP17curandStateMtgp32PsS1_PiPf,(.L_x_50 - _Z15generate_kernelP17curandStateMtgp32PsS1_PiPf)
        .other          _Z15generate_kernelP17curandStateMtgp32PsS1_PiPf,@"STO_CUDA_ENTRY STV_DEFAULT"
_Z15generate_kernelP17curandStateMtgp32PsS1_PiPf:
.text._Z15generate_kernelP17curandStateMtgp32PsS1_PiPf:
[----:B------:R-:W-:Y:S01]  /*0000*/  LDC R1, c[0x0][0x37c] ;  /* 0x0000df00ff017b82 */ /* 0x000fe20000000800 */
[----:B------:R-:W0:Y:S01]  /*0010*/  S2R R5, SR_CTAID.X ;  /* 0x0000000000057919 */ /* 0x000e220000002500 */
[----:B------:R-:W1:Y:S01]  /*0020*/  LDCU.64 UR4, c[0x0][0x388] ;  /* 0x00007100ff0477ac */ /* 0x000e620008000a00 */
[----:B------:R-:W-:Y:S01]  /*0030*/  BSSY.RECONVERGENT B0, `(.L_x_0) ;  /* 0x000002e000007945 */ /* 0x000fe20003800200 */
[----:B------:R-:W2:Y:S01]  /*0040*/  S2R R36, SR_CTAID.Y ;  /* 0x0000000000247919 */ /* 0x000ea20000002600 */
[----:B------:R-:W3:Y:S01]  /*0050*/  LDCU.64 UR6, c[0x0][0x358] ;  /* 0x00006b00ff0677ac */ /* 0x000ee20008000a00 */
[----:B------:R-:W4:Y:S01]  /*0060*/  S2R R2, SR_TID.X ;  /* 0x0000000000027919 */ /* 0x000f220000002100 */
[----:B-1----:R-:W-:Y:S02]  /*0070*/  IMAD.U32 R28, RZ, RZ, UR4 ;  /* 0x00000004ff1c7e24 */ /* 0x002fe4000f8e00ff */
[----:B------:R-:W-:Y:S02]  /*0080*/  IMAD.U32 R29, RZ, RZ, UR5 ;  /* 0x00000005ff1d7e24 */ /* 0x000fe4000f8e00ff */
[----:B0-----:R-:W-:-:S04]  /*0090*/  IMAD.SHL.U32 R9, R5, 0x40, RZ ;  /* 0x0000004005097824 */ /* 0x001fc800078e00ff */
[C---:B--2---:R-:W-:Y:S02]  /*00a0*/  IMAD R21, R36.reuse, 0x500, R9 ;  /* 0x0000050024157824 */ /* 0x044fe400078e0209 */
[----:B------:R-:W-:Y:S02]  /*00b0*/  IMAD R11, R36, 0x500, RZ ;  /* 0x00000500240b7824 */ /* 0x000fe400078e02ff */
[----:B----4-:R-:W-:-:S04]  /*00c0*/  IMAD R21, R2, 0x6400, R21 ;  /* 0x0000640002157824 */ /* 0x010fc800078e0215 */
[C---:B------:R-:W-:Y:S01]  /*00d0*/  VIADD R4, R21.reuse, 0x40 ;  /* 0x0000004015047836 */ /* 0x040fe20000000000 */
[----:B------:R-:W-:-:S13]  /*00e0*/  ISETP.NE.AND P0, PT, R21, -0x40, PT ;  /* 0xffffffc01500780c */ /* 0x000fda0003f05270 */
[----:B---3--:R-:W-:Y:S05]  /*00f0*/  @!P0 BRA `(.L_x_1) ;  /* 0x0000000000848947 */ /* 0x008fea0003800000 */
[----:B------:R-:W-:Y:S01]  /*0100*/  VIADDMNMX.U32 R8, R21, 0x1, R4, !PT ;  /* 0x0000000115087846 */ /* 0x000fe20007800004 */
[----:B------:R-:W-:Y:S01]  /*0110*/  IMAD R0, R2, 0x6400, R11 ;  /* 0x0000640002007824 */ /* 0x000fe200078e020b */
[----:B------:R-:W-:Y:S01]  /*0120*/  BSSY.RECONVERGENT B1, `(.L_x_2) ;  /* 0x000001b000017945 */ /* 0x000fe20003800200 */
[----:B------:R-:W-:Y:S01]  /*0130*/  IMAD.MOV.U32 R3, RZ, RZ, R21 ;  /* 0x000000ffff037224 */ /* 0x000fe200078e0015 */
[----:B------:R-:W-:Y:S02]  /*0140*/  LOP3.LUT R10, R8, 0x1, RZ, 0xc0, !PT ;  /* 0x00000001080a7812 */ /* 0x000fe400078ec0ff */
[----:B------:R-:W-:Y:S02]  /*0150*/  IADD3 R0, PT, PT, R0, R9, -R8 ;  /* 0x0000000900007210 */ /* 0x000fe40007ffe808 */
[----:B------:R-:W-:Y:S02]  /*0160*/  ISETP.NE.AND P1, PT, R10, RZ, PT ;  /* 0x000000ff0a00720c */ /* 0x000fe40003f25270 */
[----:B------:R-:W-:-:S11]  /*0170*/  ISETP.GT.U32.AND P0, PT, R0, -0x8, PT ;  /* 0xfffffff80000780c */ /* 0x000fd60003f04070 */
[----:B------:R-:W0:Y:S02]  /*0180*/  @P1 LDC.64 R6, c[0x0][0x388] ;  /* 0x0000e200ff061b82 */ /* 0x000e240000000a00 */
[----:B------:R-:W-:Y:S05]  /*0190*/  @P0 BRA `(.L_x_3) ;  /* 0x00000000004c0947 */ /* 0x000fea0003800000 */
[----:B------:R-:W1:Y:S01]  /*01a0*/  LDC.64 R14, c[0x0][0x388] ;  /* 0x0000e200ff0e7b82 */ /* 0x000e620000000a00 */
[----:B------:R-:W-:Y:S01]  /*01b0*/  IMAD.MOV.U32 R0, RZ, RZ, 0x1 ;  /* 0x00000001ff007424 */ /* 0x000fe200078e00ff */
[----:B------:R-:W-:Y:S01]  /*01c0*/  IADD3 R17, PT, PT, R8, -R21, -R10 ;  /* 0x8000001508117210 */ /* 0x000fe20007ffe80a */
[----:B------:R-:W-:-:S03]  /*01d0*/  IMAD.MOV.U32 R3, RZ, RZ, R21 ;  /* 0x000000ffff037224 */ /* 0x000fc600078e0015 */
[----:B------:R-:W-:Y:S01]  /*01e0*/  PRMT R8, R0, 0x7610, R8 ;  /* 0x0000761000087816 */ /* 0x000fe20000000008 */
[----:B------:R-:W-:-:S07]  /*01f0*/  IMAD.MOV.U32 R0, RZ, RZ, RZ ;  /* 0x000000ffff007224 */ /* 0x000fce00078e00ff */
.L_x_4:
[----:B-12---:R-:W-:-:S04]  /*0200*/  IMAD.WIDE R12, R3, 0x2, R14 ;  /* 0x00000002030c7825 */ /* 0x006fc800078e020e */
[----:B------:R-:W-:Y:S01]  /*0210*/  VIADD R0, R0, 0x8 ;  /* 0x0000000800007836 */ /* 0x000fe20000000000 */
[----:B------:R2:W-:Y:S01]  /*0220*/  STG.E.U16 desc[UR6][R12.64], RZ ;  /* 0x000000ff0c007986 */ /* 0x0005e2000c101506 */
[----:B------:R-:W-:-:S03]  /*0230*/  VIADD R3, R3, 0x8 ;  /* 0x0000000803037836 */ /* 0x000fc60000000000 */
[----:B------:R2:W-:Y:S01]  /*0240*/  STG.E.U16 desc[UR6][R12.64+0x2], R8 ;  /* 0x000002080c007986 */ /* 0x0005e2000c101506 */
[----:B------:R-:W-:-:S03]  /*0250*/  ISETP.NE.AND P0, PT, R0, R17, PT ;  /* 0x000000110000720c */ /* 0x000fc60003f05270 */
[----:B------:R2:W-:Y:S04]  /*0260*/  STG.E.U16 desc[UR6][R12.64+0x4], RZ ;  /* 0x000004ff0c007986 */ /* 0x0005e8000c101506 */
[----:B------:R2:W-:Y:S04]  /*0270*/  STG.E.U16 desc[UR6][R12.64+0x6], R8 ;  /* 0x000006080c007986 */ /* 0x0005e8000c101506 */
[----:B------:R2:W-:Y:S04]  /*0280*/  STG.E.U16 desc[UR6][R12.64+0x8], RZ ;  /* 0x000008ff0c007986 */ /* 0x0005e8000c101506 */
[----:B------:R2:W-:Y:S04]  /*0290*/  STG.E.U16 desc[UR6][R12.64+0xa], R8 ;  /* 0x00000a080c007986 */ /* 0x0005e8000c101506 */
[----:B------:R2:W-:Y:S04]  /*02a0*/  STG.E.U16 desc[UR6][R12.64+0xc], RZ ;  /* 0x00000cff0c007986 */ /* 0x0005e8000c101506 */
[----:B------:R2:W-:Y:S01]  /*02b0*/  STG.E.U16 desc[UR6][R12.64+0xe], R8 ;  /* 0x00000e080c007986 */ /* 0x0005e2000c101506 */
[----:B------:R-:W-:Y:S05]  /*02c0*/  @P0 BRA `(.L_x_4) ;  /* 0xfffffffc00cc0947 */ /* 0x000fea000383ffff */
.L_x_3:
[----:B------:R-:W-:Y:S05]  /*02d0*/  BSYNC.RECONVERGENT B1 ;  /* 0x0000000000017941 */ /* 0x000fea0003800200 */
.L_x_2:
[C---:B0-----:R-:W-:Y:S01]  /*02e0*/  @P1 IMAD.WIDE R6, R3.reuse, 0x2, R6 ;  /* 0x0000000203061825 */ /* 0x041fe200078e0206 */
[----:B------:R-:W-:-:S05]  /*02f0*/  @P1 LOP3.LUT R3, R3, 0x1, RZ, 0xc0, !PT ;  /* 0x0000000103031812 */ /* 0x000fca00078ec0ff */
[----:B------:R0:W-:Y:S02]  /*0300*/  @P1 STG.E.U16 desc[UR6][R6.64], R3 ;  /* 0x0000000306001986 */ /* 0x0001e4000c101506 */
.L_x_1:
[----:B------:R-:W-:Y:S05]  /*0310*/  BSYNC.RECONVERGENT B0 ;  /* 0x0000000000007941 */ /* 0x000fea0003800200 */
.L_x_0:
[----:B------:R-:W-:Y:S01]  /*0320*/  I2FP.F32.U32 R0, R5 ;  /* 0x0000000500007245 */ /* 0x000fe20000201000 */
[----:B0-----:R-:W-:Y:S02]  /*0330*/  IMAD.MOV.U32 R6, RZ, RZ, 0x3d4ccccd ;  /* 0x3d4ccccdff067424 */ /* 0x001fe400078e00ff */
[----:B------:R-:W-:Y:S01]  /*0340*/  IMAD.MOV.U32 R3, RZ, RZ, 0x41a00000 ;  /* 0x41a00000ff037424 */ /* 0x000fe200078e00ff */
[----:B------:R-:W0:Y:S03]  /*0350*/  FCHK P0, R0, 20 ;  /* 0x41a0000000007902 */ /* 0x000e260000000000 */
[----:B------:R-:W-:-:S04]  /*0360*/  FFMA R3, R6, -R3, 1 ;  /* 0x3f80000006037423 */ /* 0x000fc80000000803 */
[----:B------:R-:W-:-:S04]  /*0370*/  FFMA R3, R3, R6, 0.050000000745058059692 ;  /* 0x3d4ccccd03037423 */ /* 0x000fc80000000006 */
[----:B------:R-:W-:-:S04]  /*0380*/  FFMA R6, R0, R3, RZ ;  /* 0x0000000300067223 */ /* 0x000fc800000000ff */
[----:B------:R-:W-:-:S04]  /*0390*/  FFMA R7, R6, -20, R0 ;  /* 0xc1a0000006077823 */ /* 0x000fc80000000000 */
[----:B------:R-:W-:Y:S01]  /*03a0*/  FFMA R3, R3, R7, R6 ;  /* 0x0000000703037223 */ /* 0x000fe20000000006 */
[----:B0-----:R-:W-:Y:S06]  /*03b0*/  @!P0 BRA `(.L_x_5) ;  /* 0x0000000000108947 */ /* 0x001fec0003800000 */
[----:B------:R-:W-:Y:S01]  /*03c0*/  IMAD.MOV.U32 R7, RZ, RZ, 0x41a00000 ;  /* 0x41a00000ff077424 */ /* 0x000fe200078e00ff */
[----:B------:R-:W-:-:S07]  /*03d0*/  MOV R6, 0x3f0 ;  /* 0x000003f000067802 */ /* 0x000fce0000000f00 */
[----:B--2---:R-:W-:Y:S05]  /*03e0*/  CALL.REL.NOINC `($__internal_0_$__cuda_sm3x_div_rn_noftz_f32_slowpath) ;  /* 0x00000034002c7944 */ /* 0x004fea0003c00000 */
[----:B------:R-:W-:-:S07]  /*03f0*/  IMAD.MOV.U32 R3, RZ, RZ, R0 ;  /* 0x000000ffff037224 */ /* 0x000fce00078e0000 */
.L_x_5:
[----:B------:R-:W-:Y:S02]  /*0400*/  IMAD.MOV.U32 R0, RZ, RZ, 0x3d4ccccd ;  /* 0x3d4ccccdff007424 */ /* 0x000fe400078e00ff */
[----:B------:R-:W-:-:S04]  /*0410*/  IMAD.MOV.U32 R7, RZ, RZ, 0x41a00000 ;  /* 0x41a00000ff077424 */ /* 0x000fc800078e00ff */
[----:B--2---:R-:W-:Y:S01]  /*0420*/  FFMA R13, R0, -R7, 1 ;  /* 0x3f800000000d7423 */ /* 0x004fe20000000807 */
[----:B------:R-:W-:-:S03]  /*0430*/  I2FP.F32.U32 R7, R36 ;  /* 0x0000002400077245 */ /* 0x000fc60000201000 */
[----:B------:R-:W-:Y:S01]  /*0440*/  FFMA R0, R13, R0, 0.050000000745058059692 ;  /* 0x3d4ccccd0d007423 */ /* 0x000fe20000000000 */
[----:B------:R-:W0:Y:S03]  /*0450*/  FCHK P0, R7, 20 ;  /* 0x41a0000007007902 */ /* 0x000e260000000000 */
[----:B------:R-:W-:-:S04]  /*0460*/  FFMA R6, R0, R7, RZ ;  /* 0x0000000700067223 */ /* 0x000fc800000000ff */
[----:B------:R-:W-:-:S04]  /*0470*/  FFMA R13, R6, -20, R7 ;  /* 0xc1a00000060d7823 */ /* 0x000fc80000000007 */
[----:B------:R-:W-:Y:S01]  /*0480*/  FFMA R0, R0, R13, R6 ;  /* 0x0000000d00007223 */ /* 0x000fe20000000006 */
[----:B0-----:R-:W-:Y:S06]  /*0490*/  @!P0 BRA `(.L_x_6) ;  /* 0x0000000000108947 */ /* 0x001fec0003800000 */
[----:B------:R-:W-:Y:S01]  /*04a0*/  IMAD.MOV.U32 R0, RZ, RZ, R7 ;  /* 0x000000ffff007224 */ /* 0x000fe200078e0007 */
[----:B------:R-:W-:Y:S01]  /*04b0*/  MOV R6, 0x4e0 ;  /* 0x000004e000067802 */ /* 0x000fe20000000f00 */
[----:B------:R-:W-:-:S07]  /*04c0*/  IMAD.MOV.U32 R7, RZ, RZ, 0x41a00000 ;  /* 0x41a00000ff077424 */ /* 0x000fce00078e00ff */
[----:B------:R-:W-:Y:S05]  /*04d0*/  CALL.REL.NOINC `($__internal_0_$__cuda_sm3x_div_rn_noftz_f32_slowpath) ;  /* 0x0000003000f07944 */ /* 0x000fea0003c00000 */
.L_x_6:
[C-C-:B------:R-:W-:Y:S01]  /*04e0*/  FADD R6, -R0.reuse, R3.reuse ;  /* 0x0000000300067221 */ /* 0x140fe20000000100 */
[----:B------:R-:W-:Y:S01]  /*04f0*/  FADD R12, R0, R3 ;  /* 0x00000003000c7221 */ /* 0x000fe20000000000 */
[----:B------:R-:W0:Y:S01]  /*0500*/  S2R R15, SR_TID.Y ;  /* 0x00000000000f7919 */ /* 0x000e220000002200 */
[----:B------:R-:W-:Y:S01]  /*0510*/  IMAD.MOV.U32 R0, RZ, RZ, RZ ;  /* 0x000000ffff007224 */ /* 0x000fe200078e00ff */
[----:B------:R-:W1:Y:S01]  /*0520*/  LDC R10, c[0x0][0x374] ;  /* 0x0000dd00ff0a7b82 */ /* 0x000e620000000800 */
[----:B------:R-:W2:Y:S01]  /*0530*/  LDCU UR4, c[0x0][0x368] ;  /* 0x00006d00ff0477ac */ /* 0x000ea20008000800 */
[----:B------:R-:W3:Y:S01]  /*0540*/  F2F.F64.F32 R6, R6 ;  /* 0x0000000600067310 */ /* 0x000ee20000201800 */
[----:B------:R-:W4:Y:S01]  /*0550*/  S2R R18, SR_TID.Z ;  /* 0x0000000000127919 */ /* 0x000f220000002300 */
[----:B------:R-:W-:Y:S01]  /*0560*/  BSSY.RECONVERGENT B0, `(.L_x_7) ;  /* 0x0000029000007945 */ /* 0x000fe20003800200 */
[----:B------:R-:W2:Y:S03]  /*0570*/  LDCU UR5, c[0x0][0x364] ;  /* 0x00006c80ff0577ac */ /* 0x000ea60008000800 */
[----:B------:R-:W5:Y:S01]  /*0580*/  LDC.64 R26, c[0x0][0x380] ;  /* 0x0000e000ff1a7b82 */ /* 0x000f620000000a00 */
[----:B------:R-:W0:Y:S01]  /*0590*/  LDCU UR8, c[0x0][0x360] ;  /* 0x00006c00ff0877ac */ /* 0x000e220008000800 */
[----:B------:R-:W2:Y:S01]  /*05a0*/  F2F.F64.F32 R12, R12 ;  /* 0x0000000c000c7310 */ /* 0x000ea20000201800 */
[----:B---3--:R-:W-:Y:S01]  /*05b0*/  DSETP.MAX.AND P0, P1, RZ, R6, PT ;  /* 0x00000006ff00722a */ /* 0x008fe2000390f000 */
[----:B------:R-:W-:-:S02]  /*05c0*/  IMAD.MOV.U32 R3, RZ, RZ, R6 ;  /* 0x000000ffff037224 */ /* 0x000fc400078e0006 */
[----:B------:R-:W-:Y:S01]  /*05d0*/  IMAD.MOV.U32 R6, RZ, RZ, RZ ;  /* 0x000000ffff067224 */ /* 0x000fe200078e00ff */
[----:B--2---:R-:W-:Y:S01]  /*05e0*/  UIMAD UR4, UR4, UR5, URZ ;  /* 0x00000005040472a4 */ /* 0x004fe2000f8e02ff */
[----:B------:R-:W-:Y:S01]  /*05f0*/  DSETP.MIN.AND P2, P3, R12, 1, PT ;  /* 0x3ff000000c00742a */ /* 0x000fe20003b40000 */
[----:B------:R-:W-:Y:S01]  /*0600*/  IMAD.MOV.U32 R8, RZ, RZ, R13 ;  /* 0x000000ffff087224 */ /* 0x000fe200078e000d */
[----:B------:R-:W-:Y:S01]  /*0610*/  FSEL R13, R0, R7, P0 ;  /* 0x00000007000d7208 */ /* 0x000fe20000000000 */
[----:B------:R-:W-:Y:S01]  /*0620*/  IMAD.MOV.U32 R0, RZ, RZ, 0x80000 ;  /* 0x00080000ff007424 */ /* 0x000fe200078e00ff */
[----:B------:R-:W-:Y:S01]  /*0630*/  SEL R6, R6, R3, P0 ;  /* 0x0000000306067207 */ /* 0x000fe20000000000 */
[----:B------:R-:W-:-:S04]  /*0640*/  IMAD.MOV.U32 R16, RZ, RZ, R12 ;  /* 0x000000ffff107224 */ /* 0x000fc800078e000c */
[----:B------:R-:W-:Y:S01]  /*0650*/  @P1 LOP3.LUT R13, R7, 0x80000, RZ, 0xfc, !PT ;  /* 0x00080000070d1812 */ /* 0x000fe200078efcff */
[----:B0-----:R-:W-:Y:S01]  /*0660*/  IMAD R15, R15, UR8, R2 ;  /* 0x000000080f0f7c24 */ /* 0x001fe2000f8e0202 */
[----:B------:R-:W-:Y:S01]  /*0670*/  FSEL R17, R8, 1.875, P2 ;  /* 0x3ff0000008117808 */ /* 0x000fe20001000000 */
[----:B------:R-:W-:Y:S01]  /*0680*/  IMAD.MOV.U32 R8, RZ, RZ, 0x41200000 ;  /* 0x41200000ff087424 */ /* 0x000fe200078e00ff */
[----:B------:R-:W-:Y:S01]  /*0690*/  SEL R16, R16, RZ, P2 ;  /* 0x000000ff10107207 */ /* 0x000fe20001000000 */
[----:B------:R-:W-:Y:S02]  /*06a0*/  IMAD.MOV.U32 R7, RZ, RZ, R13 ;  /* 0x000000ffff077224 */ /* 0x000fe400078e000d */
[----:B------:R-:W-:Y:S01]  /*06b0*/  IMAD.MOV.U32 R13, RZ, RZ, 0x3dcccccd ;  /* 0x3dcccccdff0d7424 */ /* 0x000fe200078e00ff */
[----:B------:R-:W-:Y:S01]  /*06c0*/  @P3 LOP3.LUT R17, R0, 0x3ff00000, RZ, 0xfc, !PT ;  /* 0x3ff0000000113812 */ /* 0x000fe200078efcff */
[----:B------:R1:W-:Y:S01]  /*06d0*/  F2F.F32.F64 R3, R6 ;  /* 0x0000000600037310 */ /* 0x0003e20000301000 */
[----:B------:R-:W-:Y:S01]  /*06e0*/  I2FP.F32.U32 R0, R2 ;  /* 0x0000000200007245 */ /* 0x000fe20000201000 */
[----:B------:R-:W-:Y:S01]  /*06f0*/  FFMA R8, R13, -R8, 1 ;  /* 0x3f8000000d087423 */ /* 0x000fe20000000808 */
[----:B----4-:R-:W-:-:S03]  /*0700*/  IMAD R15, R18, UR4, R15 ;  /* 0x00000004120f7c24 */ /* 0x010fc6000f8e020f */
[----:B------:R-:W-:Y:S02]  /*0710*/  FFMA R13, R8, R13, 0.10000000149011611938 ;  /* 0x3dcccccd080d7423 */ /* 0x000fe4000000000d */
[----:B------:R-:W0:Y:S02]  /*0720*/  FCHK P0, R0, 10 ;  /* 0x4120000000007902 */ /* 0x000e240000000000 */
[----:B------:R-:W-:Y:S01]  /*0730*/  FFMA R12, R0, R13, RZ ;  /* 0x0000000d000c7223 */ /* 0x000fe200000000ff */
[----:B-1----:R-:W-:-:S03]  /*0740*/  IMAD R7, R5, R10, R36 ;  /* 0x0000000a05077224 */ /* 0x002fc600078e0224 */
[----:B------:R-:W-:Y:S01]  /*0750*/  FFMA R6, R12, -10, R0 ;  /* 0xc12000000c067823 */ /* 0x000fe20000000000 */
[----:B-----5:R-:W-:Y:S01]  /*0760*/  IMAD.WIDE.U32 R26, R7, 0x1010, R26 ;  /* 0x00001010071a7825 */ /* 0x020fe200078e001a */
[----:B------:R-:W1:Y:S03]  /*0770*/  F2F.F32.F64 R14, R16 ;  /* 0x00000010000e7310 */ /* 0x000e660000301000 */
[----:B------:R-:W-:Y:S01]  /*0780*/  FFMA R12, R13, R6, R12 ;  /* 0x000000060d0c7223 */ /* 0x000fe2000000000c */
[----:B-1----:R-:W-:Y:S01]  /*0790*/  FADD R14, -R3, R14 ;  /* 0x0000000e030e7221 */ /* 0x002fe20000000100 */
[----:B0-----:R-:W-:Y:S06]  /*07a0*/  @!P0 BRA `(.L_x_8) ;  /* 0x0000000000108947 */ /* 0x001fec0003800000 */
[----:B------:R-:W-:Y:S01]  /*07b0*/  IMAD.MOV.U32 R7, RZ, RZ, 0x41200000 ;  /* 0x41200000ff077424 */ /* 0x000fe200078e00ff */
[----:B------:R-:W-:-:S07]  /*07c0*/  MOV R6, 0x7e0 ;  /* 0x000007e000067802 */ /* 0x000fce0000000f00 */
[----:B------:R-:W-:Y:S05]  /*07d0*/  CALL.REL.NOINC `($__internal_0_$__cuda_sm3x_div_rn_noftz_f32_slowpath) ;  /* 0x0000003000307944 */ /* 0x000fea0003c00000 */
[----:B------:R-:W-:-:S07]  /*07e0*/  IMAD.MOV.U32 R12, RZ, RZ, R0 ;  /* 0x000000ffff0c7224 */ /* 0x000fce00078e0000 */
.L_x_8:
[----:B------:R-:W-:Y:S05]  /*07f0*/  BSYNC.RECONVERGENT B0 ;  /* 0x0000000000007941 */ /* 0x000fea0003800200 */
.L_x_7:
[----:B------:R-:W0:Y:S01]  /*0800*/  LDCU.64 UR4, c[0x0][0x390] ;  /* 0x00007200ff0477ac */ /* 0x000e220008000a00 */
[----:B------:R-:W-:Y:S01]  /*0810*/  VIADDMNMX.U32 R4, R21, 0x1, R4, !PT ;  /* 0x0000000115047846 */ /* 0x000fe20007800004 */
[----:B------:R-:W-:Y:S01]  /*0820*/  IMAD R11, R2, 0x6400, R11 ;  /* 0x00006400020b7824 */ /* 0x000fe200078e020b */
[----:B------:R-:W-:Y:S01]  /*0830*/  LOP3.LUT R16, RZ, R9, RZ, 0x33, !PT ;  /* 0x00000009ff107212 */ /* 0x000fe200078e33ff */
[----:B------:R-:W-:Y:S01]  /*0840*/  BSSY B1, `(.L_x_9) ;  /* 0x0000234000017945 */ /* 0x000fe20003800000 */
[----:B------:R-:W-:Y:S01]  /*0850*/  LOP3.LUT R9, R4, 0x1, RZ, 0xc0, !PT ;  /* 0x0000000104097812 */ /* 0x000fe200078ec0ff */
[----:B------:R-:W-:Y:S01]  /*0860*/  IMAD.MOV.U32 R7, RZ, RZ, RZ ;  /* 0x000000ffff077224 */ /* 0x000fe200078e00ff */
[-C--:B------:R-:W-:Y:S01]  /*0870*/  IADD3 R16, PT, PT, -R11, R4.reuse, R16 ;  /* 0x000000040b107210 */ /* 0x080fe20007ffe110 */
[----:B------:R-:W-:Y:S01]  /*0880*/  IMAD.MOV.U32 R17, RZ, RZ, RZ ;  /* 0x000000ffff117224 */ /* 0x000fe200078e00ff */
[----:B------:R-:W-:Y:S01]  /*0890*/  PRMT R0, RZ, 0x7610, R0 ;  /* 0x00007610ff007816 */ /* 0x000fe20000000000 */
[----:B------:R-:W-:Y:S01]  /*08a0*/  IMAD.MOV.U32 R18, RZ, RZ, RZ ;  /* 0x000000ffff127224 */ /* 0x000fe200078e00ff */
[C---:B------:R-:W-:Y:S01]  /*08b0*/  IADD3 R11, PT, PT, -R9.reuse, R4, -R21 ;  /* 0x00000004090b7210 */ /* 0x040fe20007ffe915 */
[----:B------:R-:W-:-:S02]  /*08c0*/  VIADD R13, R9, 0xffffffff ;  /* 0xffffffff090d7836 */ /* 0x000fc40000000000 */
[----:B0-----:R-:W-:Y:S02]  /*08d0*/  IMAD.U32 R24, RZ, RZ, UR4 ;  /* 0x00000004ff187e24 */ /* 0x001fe4000f8e00ff */
[----:B------:R-:W-:-:S07]  /*08e0*/  IMAD.U32 R25, RZ, RZ, UR5 ;  /* 0x00000005ff197e24 */ /* 0x000fce000f8e00ff */
.L_x_27:
[----:B------:R-:W-:Y:S01]  /*08f0*/  PRMT R0, R0, 0x9910, RZ ;  /* 0x0000991000007816 */ /* 0x000fe200000000ff */
[----:B------:R-:W-:Y:S01]  /*0900*/  BSSY.RELIABLE B0, `(.L_x_10) ;  /* 0x00000cf000007945 */ /* 0x000fe20003800100 */
[----:B------:R-:W-:Y:S02]  /*0910*/  IMAD.MOV.U32 R22, RZ, RZ, R24 ;  /* 0x000000ffff167224 */ /* 0x000fe400078e0018 */
[----:B------:R-:W-:Y:S01]  /*0920*/  ISETP.NE.AND P0, PT, R0, RZ, PT ;  /* 0x000000ff0000720c */ /* 0x000fe20003f05270 */
[----:B------:R-:W-:Y:S02]  /*0930*/  IMAD.MOV.U32 R23, RZ, RZ, R25 ;  /* 0x000000ffff177224 */ /* 0x000fe400078e0019 */
[----:B------:R-:W-:Y:S02]  /*0940*/  IMAD.MOV.U32 R34, RZ, RZ, R28 ;  /* 0x000000ffff227224 */ /* 0x000fe400078e001c */
[----:B------:R-:W-:-:S08]  /*0950*/  IMAD.MOV.U32 R35, RZ, RZ, R29 ;  /* 0x000000ffff237224 */ /* 0x000fd000078e001d */
[----:B-1----:R-:W-:Y:S05]  /*0960*/  @P0 BRA `(.L_x_11) ;  /* 0x0000000c00200947 */ /* 0x002fea0003800000 */
[----:B------:R-:W-:-:S13]  /*0970*/  ISETP.NE.AND P0, PT, R21, -0x40, PT ;  /* 0xffffffc01500780c */ /* 0x000fda0003f05270 */
[----:B------:R-:W-:Y:S05]  /*0980*/  @!P0 BREAK.RELIABLE B0 ;  /* 0x0000000000008942 */ /* 0x000fea0003800100 */
[----:B------:R-:W-:Y:S05]  /*0990*/  @!P0 BRA `(.L_x_12) ;  /* 0x0000002000788947 */ /* 0x000fea0003800000 */
[----:B------:R-:W-:Y:S01]  /*09a0*/  ISETP.GE.U32.AND P0, PT, R16, 0x7, PT ;  /* 0x000000071000780c */ /* 0x000fe20003f06070 */
[----:B------:R-:W-:Y:S01]  /*09b0*/  BSSY.RECONVERGENT B2, `(.L_x_13) ;  /* 0x0000087000027945 */ /* 0x000fe20003800200 */
[----:B------:R-:W-:Y:S02]  /*09c0*/  IMAD.MOV.U32 R19, RZ, RZ, RZ ;  /* 0x000000ffff137224 */ /* 0x000fe400078e00ff */
[----:B------:R-:W-:-:S09]  /*09d0*/  IMAD.MOV.U32 R37, RZ, RZ, R21 ;  /* 0x000000ffff257224 */ /* 0x000fd200078e0015 */
[----:B------:R-:W-:Y:S05]  /*09e0*/  @!P0 BRA `(.L_x_14) ;  /* 0x00000008000c8947 */ /* 0x000fea0003800000 */
[----:B------:R-:W0:Y:S01]  /*09f0*/  S2R R19, SR_TID.X ;  /* 0x0000000000137919 */ /* 0x000e220000002100 */
[----:B------:R-:W-:Y:S01]  /*0a00*/  BSSY.RECONVERGENT B3, `(.L_x_15) ;  /* 0x0000080000037945 */ /* 0x000fe20003800200 */
[----:B------:R-:W-:Y:S02]  /*0a10*/  IMAD.MOV.U32 R20, RZ, RZ, R11 ;  /* 0x000000ffff147224 */ /* 0x000fe400078e000b */
[----:B0-----:R-:W-:Y:S02]  /*0a20*/  IMAD R0, R19, 0x14, R36 ;  /* 0x0000001413007824 */ /* 0x001fe400078e0224 */
[----:B------:R-:W-:Y:S02]  /*0a30*/  IMAD.MOV.U32 R19, RZ, RZ, RZ ;  /* 0x000000ffff137224 */ /* 0x000fe400078e00ff */
[----:B------:R-:W-:-:S05]  /*0a40*/  IMAD R0, R0, 0x14, R5 ;  /* 0x0000001400007824 */ /* 0x000fca00078e0205 */
[----:B------:R-:W-:-:S07]  /*0a50*/  LEA R29, R0, 0x4, 0x6 ;  /* 0x00000004001d7811 */ /* 0x000fce00078e30ff */
.L_x_16:
[C---:B------:R-:W-:Y:S02]  /*0a60*/  VIADD R4, R29.reuse, 0xfffffffd ;  /* 0xfffffffd1d047836 */ /* 0x040fe40000000000 */
[C---:B------:R-:W-:Y:S02]  /*0a70*/  VIADD R2, R29.reuse, 0xfffffffe ;  /* 0xfffffffe1d027836 */ /* 0x040fe40000000000 */
[----:B------:R-:W-:Y:S01]  /*0a80*/  VIADD R0, R29, 0xffffffff ;  /* 0xffffffff1d007836 */ /* 0x000fe20000000000 */
[----:B------:R-:W-:Y:S02]  /*0a90*/  SHF.R.S32.HI R31, RZ, 0x1f, R4 ;  /* 0x0000001fff1f7819 */ /* 0x000fe40000011404 */
[----:B------:R-:W-:Y:S02]  /*0aa0*/  SHF.R.S32.HI R33, RZ, 0x1f, R2 ;  /* 0x0000001fff217819 */ /* 0x000fe40000011402 */
[----:B------:R-:W-:Y:S02]  /*0ab0*/  LEA.HI R31, R31, R4, RZ, 0x6 ;  /* 0x000000041f1f7211 */ /* 0x000fe400078f30ff */
[----:B------:R-:W-:-:S02]  /*0ac0*/  SHF.R.S32.HI R37, RZ, 0x1f, R0 ;  /* 0x0000001fff257819 */ /* 0x000fc40000011400 */
[----:B------:R-:W-:Y:S02]  /*0ad0*/  LOP3.LUT R31, R31, 0xffffffc0, RZ, 0xc0, !PT ;  /* 0xffffffc01f1f7812 */ /* 0x000fe400078ec0ff */
[----:B------:R-:W-:Y:S02]  /*0ae0*/  LEA.HI R33, R33, R2, RZ, 0x6 ;  /* 0x0000000221217211 */ /* 0x000fe400078f30ff */
[----:B------:R-:W-:Y:S01]  /*0af0*/  LEA.HI R37, R37, R0, RZ, 0x6 ;  /* 0x0000000025257211 */ /* 0x000fe200078f30ff */
[----:B------:R-:W-:Y:S01]  /*0b00*/  IMAD.IADD R31, R4, 0x1, -R31 ;  /* 0x00000001041f7824 */ /* 0x000fe200078e0a1f */
[----:B------:R-:W-:Y:S02]  /*0b10*/  LOP3.LUT R33, R33, 0xffffffc0, RZ, 0xc0, !PT ;  /* 0xffffffc021217812 */ /* 0x000fe400078ec0ff */
[----:B------:R-:W-:Y:S01]  /*0b20*/  LOP3.LUT R37, R37, 0xffffffc0, RZ, 0xc0, !PT ;  /* 0xffffffc025257812 */ /* 0x000fe200078ec0ff */
[----:B------:R-:W-:-:S04]  /*0b30*/  IMAD.WIDE R40, R31, 0x2, R34 ;  /* 0x000000021f287825 */ /* 0x000fc800078e0222 */
[----:B------:R-:W-:Y:S02]  /*0b40*/  VIADD R31, R29, 0xfffffffc ;  /* 0xfffffffc1d1f7836 */ /* 0x000fe40000000000 */
[----:B------:R-:W-:Y:S02]  /*0b50*/  IMAD.IADD R33, R2, 0x1, -R33 ;  /* 0x0000000102217824 */ /* 0x000fe400078e0a21 */
[----:B------:R-:W-:-:S04]  /*0b60*/  IMAD.WIDE R30, R31, 0x2, R34 ;  /* 0x000000021f1e7825 */ /* 0x000fc800078e0222 */
[----:B------:R-:W-:Y:S01]  /*0b70*/  IMAD.IADD R37, R0, 0x1, -R37 ;  /* 0x0000000100257824 */ /* 0x000fe200078e0a25 */
[----:B------:R-:W2:Y:S01]  /*0b80*/  LDG.E.U16 R4, desc[UR6][R30.64] ;  /* 0x000000061e047981 */ /* 0x000ea2000c1e1500 */
[----:B------:R-:W-:-:S03]  /*0b90*/  IMAD.WIDE R38, R33, 0x2, R34 ;  /* 0x0000000221267825 */ /* 0x000fc600078e0222 */
[----:B------:R-:W2:Y:S01]  /*0ba0*/  LDG.E.U16 R0, desc[UR6][R40.64] ;  /* 0x0000000628007981 */ /* 0x000ea2000c1e1500 */
[----:B------:R-:W-:-:S03]  /*0bb0*/  IMAD.WIDE R32, R37, 0x2, R34 ;  /* 0x0000000225207825 */ /* 0x000fc600078e0222 */
[----:B------:R-:W3:Y:S04]  /*0bc0*/  LDG.E.U16 R2, desc[UR6][R38.64] ;  /* 0x0000000626027981 */ /* 0x000ee8000c1e1500 */
[----:B------:R-:W3:Y:S04]  /*0bd0*/  LDG.E.U16 R8, desc[UR6][R30.64+0x2] ;  /* 0x000002061e087981 */ /* 0x000ee8000c1e1500 */
[----:B------:R0:W4:Y:S04]  /*0be0*/  LDG.E.U16 R6, desc[UR6][R32.64] ;  /* 0x0000000620067981 */ /* 0x000128000c1e1500 */
[----:B------:R-:W4:Y:S01]  /*0bf0*/  LDG.E.U16 R10, desc[UR6][R30.64+0x4] ;  /* 0x000004061e0a7981 */ /* 0x000f22000c1e1500 */
[----:B--2---:R-:W-:-:S02]  /*0c00*/  VIMNMX.S16x2 R28, PT, PT, R4, R0, PT ;  /* 0x00000000041c7248 */ /* 0x004fc40003fe0300 */
[----:B------:R-:W-:-:S03]  /*0c10*/  VIMNMX.S16x2 R0, PT, PT, R4, R0, !PT ;  /* 0x0000000004007248 */ /* 0x000fc60007fe0300 */
[----:B------:R-:W-:Y:S01]  /*0c20*/  IMAD.MOV R28, RZ, RZ, -R28 ;  /* 0x000000ffff1c7224 */ /* 0x000fe200078e0a1c */
[----:B---3--:R-:W-:-:S04]  /*0c30*/  VIMNMX.S16x2 R4, PT, PT, R8, R2, PT ;  /* 0x0000000208047248 */ /* 0x008fc80003fe0300 */
[----:B0-----:R-:W-:Y:S01]  /*0c40*/  PRMT R33, R28, 0x7710, RZ ;  /* 0x000077101c217816 */ /* 0x001fe200000000ff */
[----:B------:R-:W-:Y:S01]  /*0c50*/  IMAD.MOV R4, RZ, RZ, -R4 ;  /* 0x000000ffff047224 */ /* 0x000fe200078e0a04 */
[----:B------:R-:W-:Y:S02]  /*0c60*/  VIMNMX.S16x2 R8, PT, PT, R8, R2, !PT ;  /* 0x0000000208087248 */ /* 0x000fe40007fe0300 */
[CC--:B----4-:R-:W-:Y:S02]  /*0c70*/  VIMNMX.S16x2 R2, PT, PT, R10.reuse, R6.reuse, PT ;  /* 0x000000060a027248 */ /* 0x0d0fe40003fe0300 */
[----:B------:R-:W-:Y:S01]  /*0c80*/  VIMNMX.S16x2 R6, PT, PT, R10, R6, !PT ;  /* 0x000000060a067248 */ /* 0x000fe20007fe0300 */
[----:B------:R-:W-:Y:S01]  /*0c90*/  IMAD.IADD R10, R0, 0x1, R33 ;  /* 0x00000001000a7824 */ /* 0x000fe200078e0221 */
[----:B------:R-:W-:Y:S01]  /*0ca0*/  PRMT R37, R4, 0x7710, RZ ;  /* 0x0000771004257816 */ /* 0x000fe200000000ff */
[----:B------:R-:W-:Y:S01]  /*0cb0*/  VIADD R0, R29, 0x1 ;  /* 0x000000011d007836 */ /* 0x000fe20000000000 */
[----:B------:R-:W-:-:S04]  /*0cc0*/  SHF.R.S32.HI R4, RZ, 0x1f, R29 ;  /* 0x0000001fff047819 */ /* 0x000fc8000001141d */
[----:B------:R-:W-:Y:S02]  /*0cd0*/  LEA.HI R4, R4, R29, RZ, 0x6 ;  /* 0x0000001d04047211 */ /* 0x000fe400078f30ff */
[----:B------:R-:W-:Y:S01]  /*0ce0*/  SHF.R.S32.HI R33, RZ, 0x1f, R0 ;  /* 0x0000001fff217819 */ /* 0x000fe20000011400 */
[----:B------:R-:W-:Y:S01]  /*0cf0*/  IMAD.IADD R28, R8, 0x1, R37 ;  /* 0x00000001081c7824 */ /* 0x000fe200078e0225 */
[----:B------:R-:W-:Y:S02]  /*0d00*/  LOP3.LUT R4, R4, 0xffffffc0, RZ, 0xc0, !PT ;  /* 0xffffffc004047812 */ /* 0x000fe400078ec0ff */
[----:B------:R-:W-:-:S03]  /*0d10*/  LEA.HI R8, R33, R0, RZ, 0x6 ;  /* 0x0000000021087211 */ /* 0x000fc600078f30ff */
[----:B------:R-:W-:Y:S01]  /*0d20*/  IMAD.IADD R33, R29, 0x1, -R4 ;  /* 0x000000011d217824 */ /* 0x000fe200078e0a04 */
[----:B------:R-:W-:Y:S01]  /*0d30*/  LOP3.LUT R37, R8, 0xffffffc0, RZ, 0xc0, !PT ;  /* 0xffffffc008257812 */ /* 0x000fe200078ec0ff */
[----:B------:R-:W-:Y:S02]  /*0d40*/  IMAD.MOV R2, RZ, RZ, -R2 ;  /* 0x000000ffff027224 */ /* 0x000fe400078e0a02 */
[----:B------:R-:W-:-:S04]  /*0d50*/  IMAD.WIDE R32, R33, 0x2, R34 ;  /* 0x0000000221207825 */ /* 0x000fc800078e0222 */
[----:B------:R-:W-:Y:S01]  /*0d60*/  IMAD.IADD R37, R0, 0x1, -R37 ;  /* 0x0000000100257824 */ /* 0x000fe200078e0a25 */
[----:B------:R-:W-:Y:S01]  /*0d70*/  PRMT R39, R2, 0x7710, RZ ;  /* 0x0000771002277816 */ /* 0x000fe200000000ff */
[----:B------:R0:W2:Y:S04]  /*0d80*/  LDG.E.U16 R0, desc[UR6][R32.64] ;  /* 0x0000000620007981 */ /* 0x0000a8000c1e1500 */
[----:B------:R-:W2:Y:S01]  /*0d90*/  LDG.E.U16 R2, desc[UR6][R30.64+0x6] ;  /* 0x000006061e027981 */ /* 0x000ea2000c1e1500 */
[----:B------:R-:W-:-:S03]  /*0da0*/  IMAD.IADD R8, R6, 0x1, R39 ;  /* 0x0000000106087824 */ /* 0x000fc600078e0227 */
[----:B------:R-:W3:Y:S01]  /*0db0*/  LDG.E.U16 R6, desc[UR6][R30.64+0x8] ;  /* 0x000008061e067981 */ /* 0x000ee2000c1e1500 */
[----:B0-----:R-:W-:-:S05]  /*0dc0*/  IMAD.WIDE R32, R37, 0x2, R34 ;  /* 0x0000000225207825 */ /* 0x001fca00078e0222 */
[----:B------:R-:W3:Y:S01]  /*0dd0*/  LDG.E.U16 R4, desc[UR6][R32.64] ;  /* 0x0000000620047981 */ /* 0x000ee2000c1e1500 */
[----:B------:R-:W-:Y:S02]  /*0de0*/  LOP3.LUT R10, R10, 0xffff, RZ, 0xc0, !PT ;  /* 0x0000ffff0a0a7812 */ /* 0x000fe400078ec0ff */
[----:B------:R-:W-:Y:S02]  /*0df0*/  LOP3.LUT R37, R28, 0xffff, RZ, 0xc0, !PT ;  /* 0x0000ffff1c257812 */ /* 0x000fe400078ec0ff */
[----:B------:R-:W-:-:S04]  /*0e00*/  LOP3.LUT R8, R8, 0xffff, RZ, 0xc0, !PT ;  /* 0x0000ffff08087812 */ /* 0x000fc800078ec0ff */
[----:B------:R-:W-:Y:S01]  /*0e10*/  IADD3 R37, PT, PT, R8, R10, R37 ;  /* 0x0000000a08257210 */ /* 0x000fe20007ffe025 */
[C---:B------:R-:W-:Y:S02]  /*0e20*/  VIADD R39, R29.reuse, 0x3 ;  /* 0x000000031d277836 */ /* 0x040fe40000000000 */
[----:B------:R-:W-:-:S05]  /*0e30*/  VIADD R10, R29, 0x4 ;  /* 0x000000041d0a7836 */ /* 0x000fca0000000000 */
[----:B------:R-:W-:-:S04]  /*0e40*/  SHF.R.S32.HI R41, RZ, 0x1f, R10 ;  /* 0x0000001fff297819 */ /* 0x000fc8000001140a */
[----:B------:R-:W-:-:S04]  /*0e50*/  LEA.HI R41, R41, R10, RZ, 0x6 ;  /* 0x0000000a29297211 */ /* 0x000fc800078f30ff */
[----:B------:R-:W-:-:S05]  /*0e60*/  LOP3.LUT R41, R41, 0xffffffc0, RZ, 0xc0, !PT ;  /* 0xffffffc029297812 */ /* 0x000fca00078ec0ff */
[----:B------:R-:W-:Y:S01]  /*0e70*/  IMAD.IADD R10, R10, 0x1, -R41 ;  /* 0x000000010a0a7824 */ /* 0x000fe200078e0a29 */
[CC--:B--2---:R-:W-:Y:S02]  /*0e80*/  VIMNMX.S16x2 R8, PT, PT, R2.reuse, R0.reuse, PT ;  /* 0x0000000002087248 */ /* 0x0c4fe40003fe0300 */
[----:B------:R-:W-:-:S03]  /*0e90*/  VIMNMX.S16x2 R0, PT, PT, R2, R0, !PT ;  /* 0x0000000002007248 */ /* 0x000fc60007fe0300 */
[----:B------:R-:W-:Y:S01]  /*0ea0*/  IMAD.MOV R8, RZ, RZ, -R8 ;  /* 0x000000ffff087224 */ /* 0x000fe200078e0a08 */
[CC--:B---3--:R-:W-:Y:S02]  /*0eb0*/  VIMNMX.S16x2 R2, PT, PT, R6.reuse, R4.reuse, PT ;  /* 0x0000000406027248 */ /* 0x0c8fe40003fe0300 */
[----:B------:R-:W-:Y:S02]  /*0ec0*/  VIMNMX.S16x2 R4, PT, PT, R6, R4, !PT ;  /* 0x0000000406047248 */ /* 0x000fe40007fe0300 */
[----:B------:R-:W-:Y:S01]  /*0ed0*/  PRMT R33, R8, 0x7710, RZ ;  /* 0x0000771008217816 */ /* 0x000fe200000000ff */
[----:B------:R-:W-:-:S04]  /*0ee0*/  IMAD.MOV R6, RZ, RZ, -R2 ;  /* 0x000000ffff067224 */ /* 0x000fc800078e0a02 */
[----:B------:R-:W-:Y:S01]  /*0ef0*/  IMAD.IADD R2, R0, 0x1, R33 ;  /* 0x0000000100027824 */ /* 0x000fe200078e0221 */
[----:B------:R-:W-:Y:S01]  /*0f00*/  PRMT R33, R6, 0x7710, RZ ;  /* 0x0000771006217816 */ /* 0x000fe200000000ff */
[----:B------:R-:W-:-:S04]  /*0f10*/  VIADD R0, R29, 0x2 ;  /* 0x000000021d007836 */ /* 0x000fc80000000000 */
[----:B------:R-:W-:Y:S01]  /*0f20*/  IMAD.IADD R4, R4, 0x1, R33 ;  /* 0x0000000104047824 */ /* 0x000fe200078e0221 */
[----:B------:R-:W-:-:S04]  /*0f30*/  SHF.R.S32.HI R33, RZ, 0x1f, R0 ;  /* 0x0000001fff217819 */ /* 0x000fc80000011400 */
[----:B------:R-:W-:-:S04]  /*0f40*/  LEA.HI R33, R33, R0, RZ, 0x6 ;  /* 0x0000000021217211 */ /* 0x000fc800078f30ff */
[----:B------:R-:W-:-:S05]  /*0f50*/  LOP3.LUT R33, R33, 0xffffffc0, RZ, 0xc0, !PT ;  /* 0xffffffc021217812 */ /* 0x000fca00078ec0ff */
[----:B------:R-:W-:Y:S01]  /*0f60*/  IMAD.IADD R33, R0, 0x1, -R33 ;  /* 0x0000000100217824 */ /* 0x000fe200078e0a21 */
[----:B------:R-:W-:-:S04]  /*0f70*/  SHF.R.S32.HI R0, RZ, 0x1f, R39 ;  /* 0x0000001fff007819 */ /* 0x000fc80000011427 */
[----:B------:R-:W-:Y:S01]  /*0f80*/  LEA.HI R0, R0, R39, RZ, 0x6 ;  /* 0x0000002700007211 */ /* 0x000fe200078f30ff */
[----:B------:R-:W-:-:S03]  /*0f90*/  IMAD.WIDE R32, R33, 0x2, R34 ;  /* 0x0000000221207825 */ /* 0x000fc600078e0222 */
[----:B------:R-:W-:Y:S02]  /*0fa0*/  LOP3.LUT R0, R0, 0xffffffc0, RZ, 0xc0, !PT ;  /* 0xffffffc000007812 */ /* 0x000fe400078ec0ff */
[----:B------:R0:W2:Y:S03]  /*0fb0*/  LDG.E.U16 R6, desc[UR6][R32.64] ;  /* 0x0000000620067981 */ /* 0x0000a6000c1e1500 */
[----:B------:R-:W-:Y:S01]  /*0fc0*/  IMAD.IADD R39, R39, 0x1, -R0 ;  /* 0x0000000127277824 */ /* 0x000fe200078e0a00 */
[----:B------:R-:W-:Y:S01]  /*0fd0*/  LOP3.LUT R2, R2, 0xffff, RZ, 0xc0, !PT ;  /* 0x0000ffff02027812 */ /* 0x000fe200078ec0ff */
[----:B------:R-:W2:Y:S01]  /*0fe0*/  LDG.E.U16 R0, desc[UR6][R30.64+0xa] ;  /* 0x00000a061e007981 */ /* 0x000ea2000c1e1500 */
[----:B------:R-:W-:Y:S01]  /*0ff0*/  LOP3.LUT R4, R4, 0xffff, RZ, 0xc0, !PT ;  /* 0x0000ffff04047812 */ /* 0x000fe200078ec0ff */
[----:B0-----:R-:W-:-:S03]  /*1000*/  IMAD.WIDE R32, R39, 0x2, R34 ;  /* 0x0000000227207825 */ /* 0x001fc600078e0222 */
[----:B------:R-:W-:Y:S02]  /*1010*/  IADD3 R37, PT, PT, R4, R37, R2 ;  /* 0x0000002504257210 */ /* 0x000fe40007ffe002 */
[----:B------:R-:W3:Y:S04]  /*1020*/  LDG.E.U16 R2, desc[UR6][R30.64+0xc] ;  /* 0x00000c061e027981 */ /* 0x000ee8000c1e1500 */
[----:B------:R0:W3:Y:S04]  /*1030*/  LDG.E.U16 R8, desc[UR6][R32.64] ;  /* 0x0000000620087981 */ /* 0x0000e8000c1e1500 */
[----:B------:R1:W4:Y:S01]  /*1040*/  LDG.E.U16 R4, desc[UR6][R30.64+0xe] ;  /* 0x00000e061e047981 */ /* 0x000322000c1e1500 */
[----:B0-----:R-:W-:-:S05]  /*1050*/  IMAD.WIDE R32, R10, 0x2, R34 ;  /* 0x000000020a207825 */ /* 0x001fca00078e0222 */
[----:B------:R-:W4:Y:S01]  /*1060*/  LDG.E.U16 R10, desc[UR6][R32.64] ;  /* 0x00000006200a7981 */ /* 0x000f22000c1e1500 */
[----:B------:R-:W-:-:S05]  /*1070*/  VIADD R20, R20, 0xfffffff8 ;  /* 0xfffffff814147836 */ /* 0x000fca0000000000 */
[----:B------:R-:W-:Y:S01]  /*1080*/  ISETP.NE.AND P0, PT, R20, RZ, PT ;  /* 0x000000ff1400720c */ /* 0x000fe20003f05270 */
[----:B------:R-:W-:Y:S01]  /*1090*/  VIADD R29, R29, 0x8 ;  /* 0x000000081d1d7836 */ /* 0x000fe20000000000 */
[CC--:B--2---:R-:W-:Y:S02]  /*10a0*/  VIMNMX.S16x2 R28, PT, PT, R0.reuse, R6.reuse, PT ;  /* 0x00000006001c7248 */ /* 0x0c4fe40003fe0300 */
[----:B------:R-:W-:-:S03]  /*10b0*/  VIMNMX.S16x2 R0, PT, PT, R0, R6, !PT ;  /* 0x0000000600007248 */ /* 0x000fc60007fe0300 */
[----:B------:R-:W-:Y:S01]  /*10c0*/  IMAD.MOV R28, RZ, RZ, -R28 ;  /* 0x000000ffff1c7224 */ /* 0x000fe200078e0a1c */
[CC--:B---3--:R-:W-:Y:S02]  /*10d0*/  VIMNMX.S16x2 R6, PT, PT, R2.reuse, R8.reuse, PT ;  /* 0x0000000802067248 */ /* 0x0c8fe40003fe0300 */
[----:B------:R-:W-:Y:S02]  /*10e0*/  VIMNMX.S16x2 R2, PT, PT, R2, R8, !PT ;  /* 0x0000000802027248 */ /* 0x000fe40007fe0300 */
[----:B-1----:R-:W-:Y:S01]  /*10f0*/  PRMT R31, R28, 0x7710, RZ ;  /* 0x000077101c1f7816 */ /* 0x002fe200000000ff */
[----:B------:R-:W-:-:S04]  /*1100*/  IMAD.MOV R6, RZ, RZ, -R6 ;  /* 0x000000ffff067224 */ /* 0x000fc800078e0a06 */
[----:B------:R-:W-:Y:S01]  /*1110*/  IMAD.IADD R0, R0, 0x1, R31 ;  /* 0x0000000100007824 */ /* 0x000fe200078e021f */
[----:B----4-:R-:W-:Y:S02]  /*1120*/  VIMNMX.S16x2 R8, PT, PT, R4, R10, PT ;  /* 0x0000000a04087248 */ /* 0x010fe40003fe0300 */
[----:B------:R-:W-:-:S03]  /*1130*/  PRMT R31, R6, 0x7710, RZ ;  /* 0x00007710061f7816 */ /* 0x000fc600000000ff */
[----:B------:R-:W-:Y:S01]  /*1140*/  IMAD.MOV R8, RZ, RZ, -R8 ;  /* 0x000000ffff087224 */ /* 0x000fe200078e0a08 */
[----:B------:R-:W-:Y:S01]  /*1150*/  VIMNMX.S16x2 R4, PT, PT, R4, R10, !PT ;  /* 0x0000000a04047248 */ /* 0x000fe20007fe0300 */
[----:B------:R-:W-:-:S03]  /*1160*/  IMAD.IADD R2, R2, 0x1, R31 ;  /* 0x0000000102027824 */ /* 0x000fc600078e021f */
[----:B------:R-:W-:Y:S02]  /*1170*/  PRMT R33, R8, 0x7710, RZ ;  /* 0x0000771008217816 */ /* 0x000fe400000000ff */
[----:B------:R-:W-:Y:S02]  /*1180*/  LOP3.LUT R0, R0, 0xffff, RZ, 0xc0, !PT ;  /* 0x0000ffff00007812 */ /* 0x000fe400078ec0ff */
[----:B------:R-:W-:Y:S01]  /*1190*/  LOP3.LUT R2, R2, 0xffff, RZ, 0xc0, !PT ;  /* 0x0000ffff02027812 */ /* 0x000fe200078ec0ff */
[----:B------:R-:W-:-:S03]  /*11a0*/  IMAD.IADD R4, R4, 0x1, R33 ;  /* 0x0000000104047824 */ /* 0x000fc600078e0221 */
[----:B------:R-:W-:Y:S02]  /*11b0*/  IADD3 R0, PT, PT, R2, R37, R0 ;  /* 0x0000002502007210 */ /* 0x000fe40007ffe000 */
[----:B------:R-:W-:-:S05]  /*11c0*/  LOP3.LUT R31, R4, 0xffff, RZ, 0xc0, !PT ;  /* 0x0000ffff041f7812 */ /* 0x000fca00078ec0ff */
[----:B------:R-:W-:-:S04]  /*11d0*/  IMAD.IADD R0, R0, 0x1, R31 ;  /* 0x0000000100007824 */ /* 0x000fc800078e021f */
[----:B------:R-:W-:Y:S01]  /*11e0*/  IMAD R19, R0, 0x2, R19 ;  /* 0x0000000200137824 */ /* 0x000fe200078e0213 */
[----:B------:R-:W-:Y:S06]  /*11f0*/  @P0 BRA `(.L_x_16) ;  /* 0xfffffff800180947 */ /* 0x000fec000383ffff */
[----:B------:R-:W-:Y:S05]  /*1200*/  BSYNC.RECONVERGENT B3 ;  /* 0x0000000000037941 */ /* 0x000fea0003800200 */
.L_x_15:
[----:B------:R-:W-:-:S07]  /*1210*/  VIADD R37, R29, 0xfffffffc ;  /* 0xfffffffc1d257836 */ /* 0x000fce0000000000 */
.L_x_14:
[----:B------:R-:W-:Y:S05]  /*1220*/  BSYNC.RECONVERGENT B2 ;  /* 0x0000000000027941 */ /* 0x000fea0003800200 */
.L_x_13:
[----:B------:R-:W-:Y:S01]  /*1230*/  ISETP.NE.AND P0, PT, R9, RZ, PT ;  /* 0x000000ff0900720c */ /* 0x000fe20003f05270 */
[----:B------:R-:W-:-:S12]  /*1240*/  BSSY.RECONVERGENT B2, `(.L_x_17) ;  /* 0x0000035000027945 */ /* 0x000fd80003800200 */
[----:B------:R-:W-:Y:S05]  /*1250*/  @!P0 BRA `(.L_x_18) ;  /* 0x0000000000cc8947 */ /* 0x000fea0003800000 */
[----:B------:R-:W-:Y:S01]  /*1260*/  ISETP.NE.AND P0, PT, R13, RZ, PT ;  /* 0x000000ff0d00720c */ /* 0x000fe20003f05270 */
[----:B------:R-:W-:-:S12]  /*1270*/  BSSY.RECONVERGENT B3, `(.L_x_19) ;  /* 0x0000021000037945 */ /* 0x000fd80003800200 */
[----:B------:R-:W-:Y:S05]  /*1280*/  @!P0 BRA `(.L_x_20) ;  /* 0x00000000007c8947 */ /* 0x000fea0003800000 */
[C---:B------:R-:W-:Y:S02]  /*1290*/  VIADD R0, R37.reuse, 0x1 ;  /* 0x0000000125007836 */ /* 0x040fe40000000000 */
[----:B------:R-:W-:-:S03]  /*12a0*/  IMAD.WIDE R32, R37, 0x2, R34 ;  /* 0x0000000225207825 */ /* 0x000fc600078e0222 */
[----:B------:R-:W-:Y:S01]  /*12b0*/  SHF.R.S32.HI R29, RZ, 0x1f, R0 ;  /* 0x0000001fff1d7819 */ /* 0x000fe20000011400 */
[----:B------:R-:W-:-:S03]  /*12c0*/  VIADD R37, R37, 0x2 ;  /* 0x0000000225257836 */ /* 0x000fc60000000000 */
[----:B------:R-:W-:Y:S02]  /*12d0*/  LEA.HI R29, R29, R0, RZ, 0x6 ;  /* 0x000000001d1d7211 */ /* 0x000fe400078f30ff */
[----:B------:R-:W-:Y:S02]  /*12e0*/  SHF.R.S32.HI R2, RZ, 0x1f, R37 ;  /* 0x0000001fff027819 */ /* 0x000fe40000011425 */
[----:B------:R-:W-:Y:S02]  /*12f0*/  LOP3.LUT R29, R29, 0xffffffc0, RZ, 0xc0, !PT ;  /* 0xffffffc01d1d7812 */ /* 0x000fe400078ec0ff */
[----:B------:R-:W-:-:S03]  /*1300*/  LEA.HI R2, R2, R37, RZ, 0x6 ;  /* 0x0000002502027211 */ /* 0x000fc600078f30ff */
[----:B------:R-:W-:Y:S01]  /*1310*/  IMAD.IADD R29, R0, 0x1, -R29 ;  /* 0x00000001001d7824 */ /* 0x000fe200078e0a1d */
[----:B------:R-:W-:Y:S01]  /*1320*/  LOP3.LUT R2, R2, 0xffffffc0, RZ, 0xc0, !PT ;  /* 0xffffffc002027812 */ /* 0x000fe200078ec0ff */
[----:B------:R-:W2:Y:S02]  /*1330*/  LDG.E.U16 R0, desc[UR6][R32.64] ;  /* 0x0000000620007981 */ /* 0x000ea4000c1e1500 */
[----:B------:R-:W-:-:S04]  /*1340*/  IMAD.WIDE R30, R29, 0x2, R34 ;  /* 0x000000021d1e7825 */ /* 0x000fc800078e0222 */
[----:B------:R-:W-:Y:S01]  /*1350*/  IMAD.IADD R39, R37, 0x1, -R2 ;  /* 0x0000000125277824 */ /* 0x000fe200078e0a02 */
[----:B------:R-:W2:Y:S03]  /*1360*/  LDG.E.U16 R4, desc[UR6][R30.64] ;  /* 0x000000061e047981 */ /* 0x000ea6000c1e1500 */
[----:B------:R-:W-:Y:S01]  /*1370*/  IMAD.WIDE R28, R39, 0x2, R34 ;  /* 0x00000002271c7825 */ /* 0x000fe200078e0222 */
[----:B------:R-:W3:Y:S04]  /*1380*/  LDG.E.U16 R2, desc[UR6][R32.64+0x2] ;  /* 0x0000020620027981 */ /* 0x000ee8000c1e1500 */
[----:B------:R-:W3:Y:S01]  /*1390*/  LDG.E.U16 R6, desc[UR6][R28.64] ;  /* 0x000000061c067981 */ /* 0x000ee2000c1e1500 */
[----:B--2---:R-:W-:-:S02]  /*13a0*/  VIMNMX.S16x2 R8, PT, PT, R0, R4, PT ;  /* 0x0000000400087248 */ /* 0x004fc40003fe0300 */
[----:B---3--:R-:W-:-:S03]  /*13b0*/  VIMNMX.S16x2 R10, PT, PT, R2, R6, PT ;  /* 0x00000006020a7248 */ /* 0x008fc60003fe0300 */
[----:B------:R-:W-:Y:S02]  /*13c0*/  IMAD.MOV R8, RZ, RZ, -R8 ;  /* 0x000000ffff087224 */ /* 0x000fe400078e0a08 */
[----:B------:R-:W-:Y:S01]  /*13d0*/  IMAD.MOV R10, RZ, RZ, -R10 ;  /* 0x000000ffff0a7224 */ /* 0x000fe200078e0a0a */
[----:B------:R-:W-:Y:S02]  /*13e0*/  VIMNMX.S16x2 R0, PT, PT, R0, R4, !PT ;  /* 0x0000000400007248 */ /* 0x000fe40007fe0300 */
[----:B------:R-:W-:Y:S02]  /*13f0*/  VIMNMX.S16x2 R2, PT, PT, R2, R6, !PT ;  /* 0x0000000602027248 */ /* 0x000fe40007fe0300 */
[----:B------:R-:W-:Y:S02]  /*1400*/  PRMT R29, R8, 0x7710, RZ ;  /* 0x00007710081d7816 */ /* 0x000fe400000000ff */
[----:B------:R-:W-:-:S03]  /*1410*/  PRMT R31, R10, 0x7710, RZ ;  /* 0x000077100a1f7816 */ /* 0x000fc600000000ff */
[----:B------:R-:W-:Y:S02]  /*1420*/  IMAD.IADD R0, R0, 0x1, R29 ;  /* 0x0000000100007824 */ /* 0x000fe400078e021d */
[----:B------:R-:W-:-:S03]  /*1430*/  IMAD.IADD R2, R2, 0x1, R31 ;  /* 0x0000000102027824 */ /* 0x000fc600078e021f */
[----:B------:R-:W-:Y:S02]  /*1440*/  LOP3.LUT R0, R0, 0xffff, RZ, 0xc0, !PT ;  /* 0x0000ffff00007812 */ /* 0x000fe400078ec0ff */
[----:B------:R-:W-:-:S05]  /*1450*/  LOP3.LUT R29, R2, 0xffff, RZ, 0xc0, !PT ;  /* 0x0000ffff021d7812 */ /* 0x000fca00078ec0ff */
[----:B------:R-:W-:-:S04]  /*1460*/  IMAD.IADD R0, R0, 0x1, R29 ;  /* 0x0000000100007824 */ /* 0x000fc800078e021d */
[----:B------:R-:W-:-:S07]  /*1470*/  IMAD R19, R0, 0x2, R19 ;  /* 0x0000000200137824 */ /* 0x000fce00078e0213 */
.L_x_20:
[----:B------:R-:W-:Y:S05]  /*1480*/  BSYNC.RECONVERGENT B3 ;  /* 0x0000000000037941 */ /* 0x000fea0003800200 */
.L_x_19:
[C---:B------:R-:W-:Y:S02]  /*1490*/  VIADD R0, R37.reuse, 0x1 ;  /* 0x0000000125007836 */ /* 0x040fe40000000000 */
[----:B------:R-:W-:-:S03]  /*14a0*/  IMAD.WIDE R30, R37, 0x2, R34 ;  /* 0x00000002251e7825 */ /* 0x000fc600078e0222 */
[----:B------:R-:W-:-:S04]  /*14b0*/  SHF.R.S32.HI R29, RZ, 0x1f, R0 ;  /* 0x0000001fff1d7819 */ /* 0x000fc80000011400 */
[----:B------:R-:W-:-:S04]  /*14c0*/  LEA.HI R29, R29, R0, RZ, 0x6 ;  /* 0x000000001d1d7211 */ /* 0x000fc800078f30ff */
[----:B------:R-:W-:-:S05]  /*14d0*/  LOP3.LUT R29, R29, 0xffffffc0, RZ, 0xc0, !PT ;  /* 0xffffffc01d1d7812 */ /* 0x000fca00078ec0ff */
[----:B------:R-:W-:Y:S02]  /*14e0*/  IMAD.IADD R29, R0, 0x1, -R29 ;  /* 0x00000001001d7824 */ /* 0x000fe400078e0a1d */
[----:B------:R-:W2:Y:S02]  /*14f0*/  LDG.E.U16 R0, desc[UR6][R30.64] ;  /* 0x000000061e007981 */ /* 0x000ea4000c1e1500 */
[----:B------:R-:W-:-:S05]  /*1500*/  IMAD.WIDE R28, R29, 0x2, R34 ;  /* 0x000000021d1c7825 */ /* 0x000fca00078e0222 */
[----:B------:R-:W2:Y:S02]  /*1510*/  LDG.E.U16 R2, desc[UR6][R28.64] ;  /* 0x000000061c027981 */ /* 0x000ea4000c1e1500 */
[----:B--2---:R-:W-:-:S05]  /*1520*/  VIMNMX.S16x2 R4, PT, PT, R0, R2, PT ;  /* 0x0000000200047248 */ /* 0x004fca0003fe0300 */
[----:B------:R-:W-:Y:S01]  /*1530*/  IMAD.MOV R4, RZ, RZ, -R4 ;  /* 0x000000ffff047224 */ /* 0x000fe200078e0a04 */
[----:B------:R-:W-:-:S04]  /*1540*/  VIMNMX.S16x2 R0, PT, PT, R0, R2, !PT ;  /* 0x0000000200007248 */ /* 0x000fc80007fe0300 */
[----:B------:R-:W-:-:S05]  /*1550*/  PRMT R33, R4, 0x7710, RZ ;  /* 0x0000771004217816 */ /* 0x000fca00000000ff */
[----:B------:R-:W-:-:S05]  /*1560*/  IMAD.IADD R0, R0, 0x1, R33 ;  /* 0x0000000100007824 */ /* 0x000fca00078e0221 */
[----:B------:R-:W-:-:S05]  /*1570*/  LOP3.LUT R0, R0, 0xffff, RZ, 0xc0, !PT ;  /* 0x0000ffff00007812 */ /* 0x000fca00078ec0ff */
[----:B------:R-:W-:-:S07]  /*1580*/  IMAD R19, R0, 0x2, R19 ;  /* 0x0000000200137824 */ /* 0x000fce00078e0213 */
.L_x_18:
[----:B------:R-:W-:Y:S05]  /*1590*/  BSYNC.RECONVERGENT B2 ;  /* 0x0000000000027941 */ /* 0x000fea0003800200 */
.L_x_17:
[----:B------:R-:W-:-:S05]  /*15a0*/  I2FP.F32.U32 R19, R19 ;  /* 0x0000001300137245 */ /* 0x000fca0000201000 */
[----:B------:R-:W-:-:S05]  /*15b0*/  FMUL R19, R19, 0.0078125 ;  /* 0x3c00000013137820 */ /* 0x000fca0000400000 */
[----:B------:R-:W-:-:S13]  /*15c0*/  FSETP.NEU.AND P0, PT, R19, RZ, PT ;  /* 0x000000ff1300720b */ /* 0x000fda0003f0d000 */
[----:B------:R-:W-:Y:S05]  /*15d0*/  @!P0 BREAK.RELIABLE B0 ;  /* 0x0000000000008942 */ /* 0x000fea0003800100 */
[----:B------:R-:W-:Y:S05]  /*15e0*/  @!P0 BRA `(.L_x_12) ;  /* 0x0000001400648947 */ /* 0x000fea0003800000 */
.L_x_11:
[----:B------:R-:W-:Y:S05]  /*15f0*/  BSYNC.RELIABLE B0 ;  /* 0x0000000000007941 */ /* 0x000fea0003800100 */
.L_x_10:
[----:B------:R-:W2:Y:S04]  /*1600*/  LDG.E.64 R38, desc[UR6][R26.64+0x1008] ;  /* 0x001008061a267981 */ /* 0x000ea8000c1e1b00 */
[----:B------:R-:W2:Y:S02]  /*1610*/  LDG.E.64 R6, desc[UR6][R26.64+0x1000] ;  /* 0x001000061a067981 */ /* 0x000ea4000c1e1b00 */
[----:B--2---:R-:W-:Y:S02]  /*1620*/  IMAD.WIDE R32, R7, 0x4, R38 ;  /* 0x0000000407207825 */ /* 0x004fe400078e0226 */
[----:B------:R-:W2:Y:S04]  /*1630*/  LDG.E R38, desc[UR6][R38.64+0x9f60] ;  /* 0x009f600626267981 */ /* 0x000ea8000c1e1900 */
[----:B------:R-:W3:Y:S01]  /*1640*/  LDG.E R0, desc[UR6][R32.64] ;  /* 0x0000000620007981 */ /* 0x000ee2000c1e1900 */
[----:B------:R-:W-:-:S03]  /*1650*/  IMAD.IADD R19, R15, 0x1, R6 ;  /* 0x000000010f137824 */ /* 0x000fc600078e0206 */
[----:B------:R-:W4:Y:S01]  /*1660*/  LDG.E R37, desc[UR6][R32.64+0x9c40] ;  /* 0x009c400620257981 */ /* 0x000f22000c1e1900 */
[----:B------:R-:W-:-:S04]  /*1670*/  IMAD.SHL.U32 R2, R19, 0x4, RZ ;  /* 0x0000000413027824 */ /* 0x000fc800078e00ff */
[C---:B------:R-:W-:Y:S01]  /*1680*/  VIADD R4, R2.reuse, 0x4 ;  /* 0x0000000402047836 */ /* 0x040fe20000000000 */
[----:B------:R-:W-:-:S04]  /*1690*/  LOP3.LUT R41, R2, 0xffc, RZ, 0xc0, !PT ;  /* 0x00000ffc02297812 */ /* 0x000fc800078ec0ff */
[----:B------:R-:W-:Y:S02]  /*16a0*/  IADD3 R40, P0, PT, R26, R41, RZ ;  /* 0x000000291a287210 */ /* 0x000fe40007f1e0ff */
[----:B------:R-:W-:Y:S02]  /*16b0*/  LOP3.LUT R31, R4, 0xffc, RZ, 0xc0, !PT ;  /* 0x00000ffc041f7812 */ /* 0x000fe400078ec0ff */
[----:B------:R-:W5:Y:S01]  /*16c0*/  LDG.E R4, desc[UR6][R32.64+0x9920] ;  /* 0x0099200620047981 */ /* 0x000f62000c1e1900 */
[----:B------:R-:W-:Y:S01]  /*16d0*/  IMAD.X R41, RZ, RZ, R27, P0 ;  /* 0x000000ffff297224 */ /* 0x000fe200000e061b */
[----:B------:R-:W-:-:S04]  /*16e0*/  IADD3 R30, P0, PT, R26, R31, RZ ;  /* 0x0000001f1a1e7210 */ /* 0x000fc80007f1e0ff */
[----:B------:R-:W2:Y:S01]  /*16f0*/  LDG.E R40, desc[UR6][R40.64] ;  /* 0x0000000628287981 */ /* 0x000ea2000c1e1900 */
[----:B------:R-:W-:-:S06]  /*1700*/  IMAD.X R31, RZ, RZ, R27, P0 ;  /* 0x000000ffff1f7224 */ /* 0x000fcc00000e061b */
[----:B------:R-:W2:Y:S01]  /*1710*/  LDG.E R31, desc[UR6][R30.64] ;  /* 0x000000061e1f7981 */ /* 0x000ea2000c1e1900 */
[----:B---3--:R-:W-:-:S04]  /*1720*/  IMAD.IADD R0, R0, 0x1, R19 ;  /* 0x0000000100007824 */ /* 0x008fc800078e0213 */
[----:B------:R-:W-:-:S05]  /*1730*/  IMAD.SHL.U32 R0, R0, 0x4, RZ ;  /* 0x0000000400007824 */ /* 0x000fca00078e00ff */
[----:B------:R-:W-:-:S04]  /*1740*/  LOP3.LUT R29, R0, 0xffc, RZ, 0xc0, !PT ;  /* 0x00000ffc001d7812 */ /* 0x000fc800078ec0ff */
[----:B------:R-:W-:-:S05]  /*1750*/  IADD3 R28, P0, PT, R26, R29, RZ ;  /* 0x0000001d1a1c7210 */ /* 0x000fca0007f1e0ff */
[----:B------:R-:W-:-:S05]  /*1760*/  IMAD.X R29, RZ, RZ, R27, P0 ;  /* 0x000000ffff1d7224 */ /* 0x000fca00000e061b */
[----:B------:R-:W4:Y:S01]  /*1770*/  LDG.E R28, desc[UR6][R28.64] ;  /* 0x000000061c1c7981 */ /* 0x000f22000c1e1900 */
[----:B--2---:R-:W-:-:S04]  /*1780*/  LOP3.LUT R19, R31, R38, R40, 0x78, !PT ;  /* 0x000000261f137212 */ /* 0x004fc800078e7828 */
[----:B-----5:R-:W-:Y:S01]  /*1790*/  SHF.L.U32 R4, R19, R4, RZ ;  /* 0x0000000413047219 */ /* 0x020fe200000006ff */
[----:B------:R-:W-:Y:S01]  /*17a0*/  IMAD.WIDE R6, R7, 0x3c, R32 ;  /* 0x0000003c07067825 */ /* 0x000fe200078e0220 */
[----:B----4-:R-:W-:-:S04]  /*17b0*/  SHF.R.U32.HI R37, RZ, R37, R28 ;  /* 0x00000025ff257219 */ /* 0x010fc8000001161c */
[----:B------:R-:W-:-:S05]  /*17c0*/  LOP3.LUT R19, R19, R37, R4, 0x96, !PT ;  /* 0x0000002513137212 */ /* 0x000fca00078e9604 */
[----:B------:R-:W-:-:S05]  /*17d0*/  IMAD.SHL.U32 R4, R19, 0x4, RZ ;  /* 0x0000000413047824 */ /* 0x000fca00078e00ff */
[----:B------:R-:W-:-:S04]  /*17e0*/  LOP3.LUT R31, R4, 0x3c, RZ, 0xc0, !PT ;  /* 0x0000003c041f7812 */ /* 0x000fc800078ec0ff */
[----:B------:R-:W-:-:S05]  /*17f0*/  IADD3 R38, P0, PT, R6, R31, RZ ;  /* 0x0000001f06267210 */ /* 0x000fca0007f1e0ff */
[----:B------:R-:W-:-:S05]  /*1800*/  IMAD.X R39, RZ, RZ, R7, P0 ;  /* 0x000000ffff277224 */ /* 0x000fca00000e0607 */
[----:B------:R-:W2:Y:S01]  /*1810*/  LDG.E R38, desc[UR6][R38.64+0x320] ;  /* 0x0003200626267981 */ /* 0x000ea2000c1e1900 */
[----:B------:R-:W-:Y:S02]  /*1820*/  VIADD R2, R2, 0x57c ;  /* 0x0000057c02027836 */ /* 0x000fe40000000000 */
[----:B------:R-:W-:-:S03]  /*1830*/  VIADD R0, R0, 0xfffffffc ;  /* 0xfffffffc00007836 */ /* 0x000fc60000000000 */
[----:B------:R-:W-:Y:S02]  /*1840*/  LOP3.LUT R31, R2, 0xffc, RZ, 0xc0, !PT ;  /* 0x00000ffc021f7812 */ /* 0x000fe400078ec0ff */
[----:B------:R-:W-:Y:S02]  /*1850*/  LOP3.LUT R29, R0, 0xffc, RZ, 0xc0, !PT ;  /* 0x00000ffc001d7812 */ /* 0x000fe400078ec0ff */
[C---:B------:R-:W-:Y:S02]  /*1860*/  IADD3 R30, P0, PT, R26.reuse, R31, RZ ;  /* 0x0000001f1a1e7210 */ /* 0x040fe40007f1e0ff */
[----:B------:R-:W-:-:S03]  /*1870*/  IADD3 R28, P1, PT, R26, R29, RZ ;  /* 0x0000001d1a1c7210 */ /* 0x000fc60007f3e0ff */
[--C-:B------:R-:W-:Y:S02]  /*1880*/  IMAD.X R31, RZ, RZ, R27.reuse, P0 ;  /* 0x000000ffff1f7224 */ /* 0x100fe400000e061b */
[----:B------:R-:W-:Y:S01]  /*1890*/  IMAD.X R29, RZ, RZ, R27, P1 ;  /* 0x000000ffff1d7224 */ /* 0x000fe200008e061b */
[----:B--2---:R-:W-:-:S05]  /*18a0*/  LOP3.LUT R19, R19, R38, RZ, 0x3c, !PT ;  /* 0x0000002613137212 */ /* 0x004fca00078e3cff */
[----:B------:R-:W-:Y:S04]  /*18b0*/  STG.E desc[UR6][R30.64], R19 ;  /* 0x000000131e007986 */ /* 0x000fe8000c101906 */
[----:B------:R-:W2:Y:S01]  /*18c0*/  LDG.E R28, desc[UR6][R28.64] ;  /* 0x000000061c1c7981 */ /* 0x000ea2000c1e1900 */
[----:B------:R-:W0:Y:S01]  /*18d0*/  LDCU UR4, c[0x0][0x368] ;  /* 0x00006d00ff0477ac */ /* 0x000e220008000800 */
[----:B------:R-:W0:Y:S01]  /*18e0*/  LDCU UR5, c[0x0][0x364] ;  /* 0x00006c80ff0577ac */ /* 0x000e220008000800 */
[----:B------:R-:W1:Y:S01]  /*18f0*/  LDC R2, c[0x0][0x360] ;  /* 0x0000d800ff027b82 */ /* 0x000e620000000800 */
[----:B0-----:R-:W-:-:S06]  /*1900*/  UIMAD UR4, UR4, UR5, URZ ;  /* 0x00000005040472a4 */ /* 0x001fcc000f8e02ff */
[----:B-1----:R-:W-:Y:S01]  /*1910*/  IMAD R2, R2, UR4, RZ ;  /* 0x0000000402027c24 */ /* 0x002fe2000f8e02ff */
[----:B------:R-:W-:Y:S05]  /*1920*/  WARPSYNC.ALL ;  /* 0x0000000000007948 */ /* 0x000fea0003800000 */
[----:B------:R-:W-:Y:S02]  /*1930*/  ISETP.NE.AND P0, PT, R15, RZ, PT ;  /* 0x000000ff0f00720c */ /* 0x000fe40003f05270 */
[----:B--2---:R-:W-:-:S04]  /*1940*/  SHF.R.U32.HI R33, RZ, 0x10, R28 ;  /* 0x00000010ff217819 */ /* 0x004fc8000001161c */
[----:B------:R-:W-:-:S04]  /*1950*/  LOP3.LUT R33, R33, R28, RZ, 0x3c, !PT ;  /* 0x0000001c21217212 */ /* 0x000fc800078e3cff */
[----:B------:R-:W-:-:S04]  /*1960*/  SHF.R.U32.HI R0, RZ, 0x8, R33 ;  /* 0x00000008ff007819 */ /* 0x000fc80000011621 */
[----:B------:R-:W-:-:S05]  /*1970*/  LOP3.LUT R0, R0, R33, RZ, 0x3c, !PT ;  /* 0x0000002100007212 */ /* 0x000fca00078e3cff */
[----:B------:R-:W-:-:S05]  /*1980*/  IMAD.SHL.U32 R0, R0, 0x4, RZ ;  /* 0x0000000400007824 */ /* 0x000fca00078e00ff */
[----:B------:R-:W-:-:S04]  /*1990*/  LOP3.LUT R33, R0, 0x3c, RZ, 0xc0, !PT ;  /* 0x0000003c00217812 */ /* 0x000fc800078ec0ff */
[----:B------:R-:W-:-:S05]  /*19a0*/  IADD3 R28, P1, PT, R6, R33, RZ ;  /* 0x00000021061c7210 */ /* 0x000fca0007f3e0ff */
[----:B------:R-:W-:-:S05]  /*19b0*/  IMAD.X R29, RZ, RZ, R7, P1 ;  /* 0x000000ffff1d7224 */ /* 0x000fca00008e0607 */
[----:B------:R0:W2:Y:S01]  /*19c0*/  LDG.E R0, desc[UR6][R28.64+0x3520] ;  /* 0x003520061c007981 */ /* 0x0000a2000c1e1900 */
[----:B------:R-:W-:Y:S06]  /*19d0*/  BAR.SYNC.DEFER_BLOCKING 0x0 ;  /* 0x0000000000007b1d */ /* 0x000fec0000010000 */
[----:B------:R-:W3:Y:S02]  /*19e0*/  @!P0 LDG.E R7, desc[UR6][R26.64+0x1000] ;  /* 0x001000061a078981 */ /* 0x000ee4000c1e1900 */
[----:B---3--:R-:W-:-:S05]  /*19f0*/  @!P0 IMAD.IADD R7, R2, 0x1, R7 ;  /* 0x0000000102078824 */ /* 0x008fca00078e0207 */
[----:B------:R-:W-:-:S05]  /*1a00*/  @!P0 LOP3.LUT R37, R7, 0x3ff, RZ, 0xc0, !PT ;  /* 0x000003ff07258812 */ /* 0x000fca00078ec0ff */
[----:B------:R1:W-:Y:S01]  /*1a10*/  @!P0 STG.E desc[UR6][R26.64+0x1000], R37 ;  /* 0x001000251a008986 */ /* 0x0003e2000c101906 */
[----:B------:R-:W-:Y:S06]  /*1a20*/  BAR.SYNC.DEFER_BLOCKING 0x0 ;  /* 0x0000000000007b1d */ /* 0x000fec0000010000 */
[----:B------:R-:W3:Y:S04]  /*1a30*/  LDG.E.64 R6, desc[UR6][R26.64+0x1000] ;  /* 0x001000061a067981 */ /* 0x000ee8000c1e1b00 */
[----:B------:R-:W4:Y:S01]  /*1a40*/  LDG.E.64 R32, desc[UR6][R26.64+0x1008] ;  /* 0x001008061a207981 */ /* 0x000f22000c1e1b00 */
[----:B---3--:R-:W-:-:S02]  /*1a50*/  IMAD.IADD R6, R15, 0x1, R6 ;  /* 0x000000010f067824 */ /* 0x008fc400078e0206 */
[----:B----4-:R-:W-:-:S04]  /*1a60*/  IMAD.WIDE R38, R7, 0x4, R32 ;  /* 0x0000000407267825 */ /* 0x010fc800078e0220 */
[----:B------:R-:W-:Y:S01]  /*1a70*/  IMAD.SHL.U32 R4, R6, 0x4, RZ ;  /* 0x0000000406047824 */ /* 0x000fe200078e00ff */
[----:B-1----:R-:W3:Y:S03]  /*1a80*/  LDG.E R37, desc[UR6][R38.64] ;  /* 0x0000000626257981 */ /* 0x002ee6000c1e1900 */
[C---:B------:R-:W-:Y:S01]  /*1a90*/  VIADD R8, R4.reuse, 0x4 ;  /* 0x0000000404087836 */ /* 0x040fe20000000000 */
[----:B------:R-:W-:-:S04]  /*1aa0*/  LOP3.LUT R31, R4, 0xffc, RZ, 0xc0, !PT ;  /* 0x00000ffc041f7812 */ /* 0x000fc800078ec0ff */
[----:B0-----:R-:W-:Y:S02]  /*1ab0*/  LOP3.LUT R29, R8, 0xffc, RZ, 0xc0, !PT ;  /* 0x00000ffc081d7812 */ /* 0x001fe400078ec0ff */
[C---:B------:R-:W-:Y:S01]  /*1ac0*/  IADD3 R30, P1, PT, R26.reuse, R31, RZ ;  /* 0x0000001f1a1e7210 */ /* 0x040fe20007f3e0ff */
[----:B------:R-:W4:Y:S01]  /*1ad0*/  LDG.E R8, desc[UR6][R32.64+0x9f60] ;  /* 0x009f600620087981 */ /* 0x000f22000c1e1900 */
[----:B------:R-:W-:-:S03]  /*1ae0*/  IADD3 R28, P2, PT, R26, R29, RZ ;  /* 0x0000001d1a1c7210 */ /* 0x000fc60007f5e0ff */
[--C-:B------:R-:W-:Y:S02]  /*1af0*/  IMAD.X R31, RZ, RZ, R27.reuse, P1 ;  /* 0x000000ffff1f7224 */ /* 0x100fe400008e061b */
[----:B------:R-:W-:-:S03]  /*1b00*/  IMAD.X R29, RZ, RZ, R27, P2 ;  /* 0x000000ffff1d7224 */ /* 0x000fc600010e061b */
[----:B------:R-:W4:Y:S04]  /*1b10*/  LDG.E R30, desc[UR6][R30.64] ;  /* 0x000000061e1e7981 */ /* 0x000f28000c1e1900 */
[----:B------:R-:W4:Y:S04]  /*1b20*/  LDG.E R29, desc[UR6][R28.64] ;  /* 0x000000061c1d7981 */ /* 0x000f28000c1e1900 */
[----:B------:R-:W5:Y:S01]  /*1b30*/  LDG.E R31, desc[UR6][R38.64+0x9c40] ;  /* 0x009c4006261f7981 */ /* 0x000f62000c1e1900 */
[----:B---3--:R-:W-:-:S04]  /*1b40*/  IMAD.IADD R6, R37, 0x1, R6 ;  /* 0x0000000125067824 */ /* 0x008fc800078e0206 */
[----:B------:R-:W-:-:S05]  /*1b50*/  IMAD.SHL.U32 R6, R6, 0x4, RZ ;  /* 0x0000000406067824 */ /* 0x000fca00078e00ff */
[----:B------:R-:W-:-:S04]  /*1b60*/  LOP3.LUT R41, R6, 0xffc, RZ, 0xc0, !PT ;  /* 0x00000ffc06297812 */ /* 0x000fc800078ec0ff */
[----:B------:R-:W-:-:S05]  /*1b70*/  IADD3 R40, P1, PT, R26, R41, RZ ;  /* 0x000000291a287210 */ /* 0x000fca0007f3e0ff */
[----:B------:R-:W-:-:S05]  /*1b80*/  IMAD.X R41, RZ, RZ, R27, P1 ;  /* 0x000000ffff297224 */ /* 0x000fca00008e061b */
[----:B------:R-:W5:Y:S01]  /*1b90*/  LDG.E R40, desc[UR6][R40.64] ;  /* 0x0000000628287981 */ /* 0x000f62000c1e1900 */
[----:B----4-:R-:W-:-:S03]  /*1ba0*/  LOP3.LUT R8, R29, R8, R30, 0x78, !PT ;  /* 0x000000081d087212 */ /* 0x010fc600078e781e */
[----:B------:R-:W3:Y:S01]  /*1bb0*/  LDG.E R29, desc[UR6][R38.64+0x9920] ;  /* 0x00992006261d7981 */ /* 0x000ee2000c1e1900 */
[----:B-----5:R-:W-:Y:S02]  /*1bc0*/  SHF.R.U32.HI R31, RZ, R31, R40 ;  /* 0x0000001fff1f7219 */ /* 0x020fe40000011628 */
[----:B---3--:R-:W-:-:S04]  /*1bd0*/  SHF.L.U32 R29, R8, R29, RZ ;  /* 0x0000001d081d7219 */ /* 0x008fc800000006ff */
[----:B------:R-:W-:Y:S01]  /*1be0*/  LOP3.LUT R8, R8, R31, R29, 0x96, !PT ;  /* 0x0000001f08087212 */ /* 0x000fe200078e961d */
[----:B------:R-:W-:-:S04]  /*1bf0*/  IMAD.WIDE R30, R7, 0x3c, R38 ;  /* 0x0000003c071e7825 */ /* 0x000fc800078e0226 */
[----:B------:R-:W-:-:S05]  /*1c00*/  IMAD.SHL.U32 R10, R8, 0x4, RZ ;  /* 0x00000004080a7824 */ /* 0x000fca00078e00ff */
[----:B------:R-:W-:-:S04]  /*1c10*/  LOP3.LUT R33, R10, 0x3c, RZ, 0xc0, !PT ;  /* 0x0000003c0a217812 */ /* 0x000fc800078ec0ff */
[----:B------:R-:W-:-:S05]  /*1c20*/  IADD3 R32, P1, PT, R30, R33, RZ ;  /* 0x000000211e207210 */ /* 0x000fca0007f3e0ff */
[----:B------:R-:W-:-:S06]  /*1c30*/  IMAD.X R33, RZ, RZ, R31, P1 ;  /* 0x000000ffff217224 */ /* 0x000fcc00008e061f */
[----:B------:R-:W3:Y:S01]  /*1c40*/  LDG.E R33, desc[UR6][R32.64+0x320] ;  /* 0x0003200620217981 */ /* 0x000ee2000c1e1900 */
        /* <DEDUP_REMOVED lines=8> */
[----:B---3--:R-:W-:-:S05]  /*1cd0*/  LOP3.LUT R4, R8, R33, RZ, 0x3c, !PT ;  /* 0x0000002108047212 */ /* 0x008fca00078e3cff */
[----:B------:R0:W-:Y:S04]  /*1ce0*/  STG.E desc[UR6][R28.64], R4 ;  /* 0x000000041c007986 */ /* 0x0001e8000c101906 */
[----:B------:R-:W3:Y:S02]  /*1cf0*/  LDG.E R6, desc[UR6][R6.64] ;  /* 0x0000000606067981 */ /* 0x000ee4000c1e1900 */
[----:B---3--:R-:W-:-:S04]  /*1d00*/  SHF.R.U32.HI R33, RZ, 0x10, R6 ;  /* 0x00000010ff217819 */ /* 0x008fc80000011606 */
[----:B------:R-:W-:-:S04]  /*1d10*/  LOP3.LUT R33, R33, R6, RZ, 0x3c, !PT ;  /* 0x0000000621217212 */ /* 0x000fc800078e3cff */
[----:B------:R-:W-:-:S04]  /*1d20*/  SHF.R.U32.HI R8, RZ, 0x8, R33 ;  /* 0x00000008ff087819 */ /* 0x000fc80000011621 */
[----:B------:R-:W-:-:S05]  /*1d30*/  LOP3.LUT R8, R8, R33, RZ, 0x3c, !PT ;  /* 0x0000002108087212 */ /* 0x000fca00078e3cff */
[----:B------:R-:W-:-:S05]  /*1d40*/  IMAD.SHL.U32 R8, R8, 0x4, RZ ;  /* 0x0000000408087824 */ /* 0x000fca00078e00ff */
[----:B------:R-:W-:-:S04]  /*1d50*/  LOP3.LUT R33, R8, 0x3c, RZ, 0xc0, !PT ;  /* 0x0000003c08217812 */ /* 0x000fc800078ec0ff */
[----:B------:R-:W-:-:S05]  /*1d60*/  IADD3 R30, P1, PT, R30, R33, RZ ;  /* 0x000000211e1e7210 */ /* 0x000fca0007f3e0ff */
[----:B------:R-:W-:-:S05]  /*1d70*/  IMAD.X R31, RZ, RZ, R31, P1 ;  /* 0x000000ffff1f7224 */ /* 0x000fca00008e061f */
[----:B------:R1:W3:Y:S01]  /*1d80*/  LDG.E R37, desc[UR6][R30.64+0x3520] ;  /* 0x003520061e257981 */ /* 0x0002e2000c1e1900 */
[----:B------:R-:W-:Y:S06]  /*1d90*/  BAR.SYNC.DEFER_BLOCKING 0x0 ;  /* 0x0000000000007b1d */ /* 0x000fec0000010000 */
[----:B------:R-:W4:Y:S02]  /*1da0*/  @!P0 LDG.E R7, desc[UR6][R26.64+0x1000] ;  /* 0x001000061a078981 */ /* 0x000f24000c1e1900 */
[----:B----4-:R-:W-:-:S05]  /*1db0*/  @!P0 IMAD.IADD R7, R2, 0x1, R7 ;  /* 0x0000000102078824 */ /* 0x010fca00078e0207 */
[----:B0-----:R-:W-:-:S05]  /*1dc0*/  @!P0 LOP3.LUT R29, R7, 0x3ff, RZ, 0xc0, !PT ;  /* 0x000003ff071d8812 */ /* 0x001fca00078ec0ff */
[----:B------:R0:W-:Y:S01]  /*1dd0*/  @!P0 STG.E desc[UR6][R26.64+0x1000], R29 ;  /* 0x0010001d1a008986 */ /* 0x0001e2000c101906 */
[----:B------:R-:W-:Y:S06]  /*1de0*/  BAR.SYNC.DEFER_BLOCKING 0x0 ;  /* 0x0000000000007b1d */ /* 0x000fec0000010000 */
[----:B------:R-:W4:Y:S04]  /*1df0*/  LDG.E.64 R6, desc[UR6][R26.64+0x1000] ;  /* 0x001000061a067981 */ /* 0x000f28000c1e1b00 */
[----:B------:R-:W5:Y:S01]  /*1e00*/  LDG.E.64 R32, desc[UR6][R26.64+0x1008] ;  /* 0x001008061a207981 */ /* 0x000f62000c1e1b00 */
[----:B----4-:R-:W-:-:S04]  /*1e10*/  IMAD.IADD R8, R15, 0x1, R6 ;  /* 0x000000010f087824 */ /* 0x010fc800078e0206 */
[----:B------:R-:W-:-:S04]  /*1e20*/  IMAD.SHL.U32 R6, R8, 0x4, RZ ;  /* 0x0000000408067824 */ /* 0x000fc800078e00ff */
[C---:B------:R-:W-:Y:S01]  /*1e30*/  VIADD R10, R6.reuse, 0x4 ;  /* 0x00000004060a7836 */ /* 0x040fe20000000000 */
[----:B-1----:R-:W-:-:S04]  /*1e40*/  LOP3.LUT R31, R6, 0xffc, RZ, 0xc0, !PT ;  /* 0x00000ffc061f7812 */ /* 0x002fc800078ec0ff */
[----:B------:R-:W-:Y:S02]  /*1e50*/  IADD3 R30, P1, PT, R26, R31, RZ ;  /* 0x0000001f1a1e7210 */ /* 0x000fe40007f3e0ff */
[----:B------:R-:W-:Y:S02]  /*1e60*/  LOP3.LUT R39, R10, 0xffc, RZ, 0xc0, !PT ;  /* 0x00000ffc0a277812 */ /* 0x000fe400078ec0ff */
[----:B-----5:R1:W4:Y:S01]  /*1e70*/  LDG.E R10, desc[UR6][R32.64+0x9f60] ;  /* 0x009f6006200a7981 */ /* 0x020322000c1e1900 */
[----:B------:R-:W-:Y:S01]  /*1e80*/  IMAD.X R31, RZ, RZ, R27, P1 ;  /* 0x000000ffff1f7224 */ /* 0x000fe200008e061b */
[----:B------:R-:W-:-:S04]  /*1e90*/  IADD3 R28, P1, PT, R26, R39, RZ ;  /* 0x000000271a1c7210 */ /* 0x000fc80007f3e0ff */
[----:B------:R-:W4:Y:S01]  /*1ea0*/  LDG.E R30, desc[UR6][R30.64] ;  /* 0x000000061e1e7981 */ /* 0x000f22000c1e1900 */
[----:B-1----:R-:W-:-:S05]  /*1eb0*/  IMAD.WIDE R32, R7, 0x4, R32 ;  /* 0x0000000407207825 */ /* 0x002fca00078e0220 */
[----:B------:R-:W5:Y:S01]  /*1ec0*/  LDG.E R39, desc[UR6][R32.64] ;  /* 0x0000000620277981 */ /* 0x000f62000c1e1900 */
[----:B0-----:R-:W-:-:S06]  /*1ed0*/  IMAD.X R29, RZ, RZ, R27, P1 ;  /* 0x000000ffff1d7224 */ /* 0x001fcc00008e061b */
[----:B------:R-:W4:Y:S01]  /*1ee0*/  LDG.E R29, desc[UR6][R28.64] ;  /* 0x000000061c1d7981 */ /* 0x000f22000c1e1900 */
[----:B-----5:R-:W-:-:S04]  /*1ef0*/  IMAD.IADD R8, R39, 0x1, R8 ;  /* 0x0000000127087824 */ /* 0x020fc800078e0208 */
[----:B------:R-:W-:-:S05]  /*1f00*/  IMAD.SHL.U32 R8, R8, 0x4, RZ ;  /* 0x0000000408087824 */ /* 0x000fca00078e00ff */
[----:B------:R-:W-:Y:S02]  /*1f10*/  LOP3.LUT R39, R8, 0xffc, RZ, 0xc0, !PT ;  /* 0x00000ffc08277812 */ /* 0x000fe400078ec0ff */
[----:B----4-:R-:W-:Y:S02]  /*1f20*/  LOP3.LUT R10, R29, R10, R30, 0x78, !PT ;  /* 0x0000000a1d0a7212 */ /* 0x010fe400078e781e */
[----:B------:R-:W-:Y:S01]  /*1f30*/  IADD3 R30, P1, PT, R26, R39, RZ ;  /* 0x000000271a1e7210 */ /* 0x000fe20007f3e0ff */
[----:B------:R-:W4:Y:S04]  /*1f40*/  LDG.E R29, desc[UR6][R32.64+0x9920] ;  /* 0x00992006201d7981 */ /* 0x000f28000c1e1900 */
[----:B------:R-:W-:Y:S01]  /*1f50*/  IMAD.X R31, RZ, RZ, R27, P1 ;  /* 0x000000ffff1f7224 */ /* 0x000fe200008e061b */
[----:B------:R-:W5:Y:S04]  /*1f60*/  LDG.E R39, desc[UR6][R32.64+0x9c40] ;  /* 0x009c400620277981 */ /* 0x000f68000c1e1900 */
[----:B------:R-:W5:Y:S01]  /*1f70*/  LDG.E R30, desc[UR6][R30.64] ;  /* 0x000000061e1e7981 */ /* 0x000f62000c1e1900 */
[----:B----4-:R-:W-:-:S02]  /*1f80*/  SHF.L.U32 R29, R10, R29, RZ ;  /* 0x0000001d0a1d7219 */ /* 0x010fc400000006ff */
[----:B-----5:R-:W-:-:S04]  /*1f90*/  SHF.R.U32.HI R39, RZ, R39, R30 ;  /* 0x00000027ff277219 */ /* 0x020fc8000001161e */
[----:B------:R-:W-:Y:S01]  /*1fa0*/  LOP3.LUT R10, R10, R39, R29, 0x96, !PT ;  /* 0x000000270a0a7212 */ /* 0x000fe200078e961d */
[----:B------:R-:W-:-:S04]  /*1fb0*/  IMAD.WIDE R28, R7, 0x3c, R32 ;  /* 0x0000003c071c7825 */ /* 0x000fc800078e0220 */
[----:B------:R-:W-:-:S05]  /*1fc0*/  IMAD.SHL.U32 R7, R10, 0x4, RZ ;  /* 0x000000040a077824 */ /* 0x000fca00078e00ff */
[----:B------:R-:W-:-:S04]  /*1fd0*/  LOP3.LUT R7, R7, 0x3c, RZ, 0xc0, !PT ;  /* 0x0000003c07077812 */ /* 0x000fc800078ec0ff */
[----:B------:R-:W-:-:S05]  /*1fe0*/  IADD3 R30, P1, PT, R28, R7, RZ ;  /* 0x000000071c1e7210 */ /* 0x000fca0007f3e0ff */
[----:B------:R-:W-:-:S06]  /*1ff0*/  IMAD.X R31, RZ, RZ, R29, P1 ;  /* 0x000000ffff1f7224 */ /* 0x000fcc00008e061d */
[----:B------:R0:W4:Y:S01]  /*2000*/  LDG.E R31, desc[UR6][R30.64+0x320] ;  /* 0x000320061e1f7981 */ /* 0x000122000c1e1900 */
[----:B------:R-:W-:Y:S02]  /*2010*/  VIADD R6, R6, 0x57c ;  /* 0x0000057c06067836 */ /* 0x000fe40000000000 */
[----:B------:R-:W-:-:S03]  /*2020*/  VIADD R8, R8, 0xfffffffc ;  /* 0xfffffffc08087836 */ /* 0x000fc60000000000 */
[----:B------:R-:W-:Y:S02]  /*2030*/  LOP3.LUT R33, R6, 0xffc, RZ, 0xc0, !PT ;  /* 0x00000ffc06217812 */ /* 0x000fe400078ec0ff */
[----:B------:R-:W-:Y:S02]  /*2040*/  LOP3.LUT R7, R8, 0xffc, RZ, 0xc0, !PT ;  /* 0x00000ffc08077812 */ /* 0x000fe400078ec0ff */
[C---:B0-----:R-:W-:Y:S02]  /*2050*/  IADD3 R30, P1, PT, R26.reuse, R33, RZ ;  /* 0x000000211a1e7210 */ /* 0x041fe40007f3e0ff */
[----:B------:R-:W-:-:S05]  /*2060*/  IADD3 R6, P2, PT, R26, R7, RZ ;  /* 0x000000071a067210 */ /* 0x000fca0007f5e0ff */
[--C-:B------:R-:W-:Y:S01]  /*2070*/  IMAD.X R7, RZ, RZ, R27.reuse, P2 ;  /* 0x000000ffff077224 */ /* 0x100fe200010e061b */
[----:B----4-:R-:W-:Y:S01]  /*2080*/  LOP3.LUT R39, R10, R31, RZ, 0x3c, !PT ;  /* 0x0000001f0a277212 */ /* 0x010fe200078e3cff */
[----:B------:R-:W-:-:S05]  /*2090*/  IMAD.X R31, RZ, RZ, R27, P1 ;  /* 0x000000ffff1f7224 */ /* 0x000fca00008e061b */
[----:B------:R0:W-:Y:S04]  /*20a0*/  STG.E desc[UR6][R30.64], R39 ;  /* 0x000000271e007986 */ /* 0x0001e8000c101906 */
[----:B------:R-:W4:Y:S02]  /*20b0*/  LDG.E R6, desc[UR6][R6.64] ;  /* 0x0000000606067981 */ /* 0x000f24000c1e1900 */
[----:B----4-:R-:W-:-:S04]  /*20c0*/  SHF.R.U32.HI R33, RZ, 0x10, R6 ;  /* 0x00000010ff217819 */ /* 0x010fc80000011606 */
[----:B------:R-:W-:-:S04]  /*20d0*/  LOP3.LUT R33, R33, R6, RZ, 0x3c, !PT ;  /* 0x0000000621217212 */ /* 0x000fc800078e3cff */
[----:B------:R-:W-:-:S04]  /*20e0*/  SHF.R.U32.HI R8, RZ, 0x8, R33 ;  /* 0x00000008ff087819 */ /* 0x000fc80000011621 */
[----:B------:R-:W-:-:S05]  /*20f0*/  LOP3.LUT R8, R8, R33, RZ, 0x3c, !PT ;  /* 0x0000002108087212 */ /* 0x000fca00078e3cff */
[----:B------:R-:W-:-:S05]  /*2100*/  IMAD.SHL.U32 R8, R8, 0x4, RZ ;  /* 0x0000000408087824 */ /* 0x000fca00078e00ff */
[----:B------:R-:W-:-:S04]  /*2110*/  LOP3.LUT R33, R8, 0x3c, RZ, 0xc0, !PT ;  /* 0x0000003c08217812 */ /* 0x000fc800078ec0ff */
[----:B------:R-:W-:-:S05]  /*2120*/  IADD3 R28, P1, PT, R28, R33, RZ ;  /* 0x000000211c1c7210 */ /* 0x000fca0007f3e0ff */
[----:B------:R-:W-:-:S05]  /*2130*/  IMAD.X R29, RZ, RZ, R29, P1 ;  /* 0x000000ffff1d7224 */ /* 0x000fca00008e061d */
[----:B------:R-:W0:Y:S01]  /*2140*/  LDG.E R28, desc[UR6][R28.64+0x3520] ;  /* 0x003520061c1c7981 */ /* 0x000e22000c1e1900 */
[----:B------:R-:W-:Y:S06]  /*2150*/  BAR.SYNC.DEFER_BLOCKING 0x0 ;  /* 0x0000000000007b1d */ /* 0x000fec0000010000 */
[----:B------:R-:W4:Y:S01]  /*2160*/  @!P0 LDG.E R7, desc[UR6][R26.64+0x1000] ;  /* 0x001000061a078981 */ /* 0x000f22000c1e1900 */
[----:B------:R-:W-:Y:S01]  /*2170*/  IMAD.MOV.U32 R6, RZ, RZ, 0x2f800000 ;  /* 0x2f800000ff067424 */ /* 0x000fe200078e00ff */
[----:B--2---:R-:W-:Y:S02]  /*2180*/  LOP3.LUT R0, R0, R19, RZ, 0x3c, !PT ;  /* 0x0000001300007212 */ /* 0x004fe400078e3cff */
[----:B---3--:R-:W-:-:S04]  /*2190*/  LOP3.LUT R37, R37, R4, RZ, 0x3c, !PT ;  /* 0x0000000425257212 */ /* 0x008fc800078e3cff */
[----:B------:R-:W-:Y:S01]  /*21a0*/  I2FP.F32.U32 R37, R37 ;  /* 0x0000002500257245 */ /* 0x000fe20000201000 */
[----:B------:R-:W-:Y:S01]  /*21b0*/  BSSY.RECONVERGENT B2, `(.L_x_21) ;  /* 0x0000090000027945 */ /* 0x000fe20003800200 */
[----:B0-----:R-:W-:-:S04]  /*21c0*/  LOP3.LUT R39, R28, R39, RZ, 0x3c, !PT ;  /* 0x000000271c277212 */ /* 0x001fc800078e3cff */
[----:B------:R-:W-:-:S05]  /*21d0*/  I2FP.F32.U32 R39, R39 ;  /* 0x0000002700277245 */ /* 0x000fca0000201000 */
[----:B------:R-:W-:-:S04]  /*21e0*/  FFMA R39, R39, R6, 1.1641532182693481445e-10 ;  /* 0x2f00000027277423 */ /* 0x000fc80000000006 */
[----:B------:R-:W-:Y:S01]  /*21f0*/  FMUL R39, R39, 64 ;  /* 0x4280000027277820 */ /* 0x000fe20000400000 */
[----:B----4-:R-:W-:Y:S01]  /*2200*/  @!P0 IMAD.IADD R2, R2, 0x1, R7 ;  /* 0x0000000102028824 */ /* 0x010fe200078e0207 */
[----:B------:R-:W-:Y:S02]  /*2210*/  I2FP.F32.U32 R7, R0 ;  /* 0x0000000000077245 */ /* 0x000fe40000201000 */
[----:B------:R-:W0:Y:S02]  /*2220*/  F2I.TRUNC.NTZ R0, R39 ;  /* 0x0000002700007305 */ /* 0x000e24000020f100 */
[----:B------:R-:W-:Y:S01]  /*2230*/  @!P0 LOP3.LUT R19, R2, 0x3ff, RZ, 0xc0, !PT ;  /* 0x000003ff02138812 */ /* 0x000fe200078ec0ff */
[-C--:B------:R-:W-:Y:S01]  /*2240*/  FFMA R7, R7, R6.reuse, 1.1641532182693481445e-10 ;  /* 0x2f00000007077423 */ /* 0x080fe20000000006 */
[----:B------:R-:W-:-:S03]  /*2250*/  FFMA R6, R37, R6, 1.1641532182693481445e-10 ;  /* 0x2f00000025067423 */ /* 0x000fc60000000006 */
[----:B------:R1:W-:Y:S01]  /*2260*/  @!P0 STG.E desc[UR6][R26.64+0x1000], R19 ;  /* 0x001000131a008986 */ /* 0x0003e2000c101906 */
[----:B------:R-:W-:Y:S01]  /*2270*/  BAR.SYNC.DEFER_BLOCKING 0x0 ;  /* 0x0000000000007b1d */ /* 0x000fe20000010000 */
[----:B------:R-:W-:Y:S01]  /*2280*/  ISETP.NE.AND P0, PT, R21, -0x40, PT ;  /* 0xffffffc01500780c */ /* 0x000fe20003f05270 */
[----:B------:R-:W-:Y:S01]  /*2290*/  FADD R6, R7, R6 ;  /* 0x0000000607067221 */ /* 0x000fe20000000000 */
[----:B0-----:R-:W-:-:S03]  /*22a0*/  IMAD.IADD R2, R21, 0x1, R0 ;  /* 0x0000000115027824 */ /* 0x001fc600078e0200 */
[----:B------:R-:W-:Y:S02]  /*22b0*/  FMUL R6, R6, 0.5 ;  /* 0x3f00000006067820 */ /* 0x000fe40000400000 */
[----:B------:R-:W-:Y:S02]  /*22c0*/  I2FP.F32.S32 R0, R2 ;  /* 0x0000000200007245 */ /* 0x000fe40000201400 */
[----:B------:R-:W-:-:S04]  /*22d0*/  FFMA R7, R14, R6, R3 ;  /* 0x000000060e077223 */ /* 0x000fc80000000003 */
[--C-:B------:R-:W-:Y:S01]  /*22e0*/  FFMA R6, R7, 64, R0.reuse ;  /* 0x4280000007067823 */ /* 0x100fe20000000000 */
[----:B------:R-:W-:Y:S01]  /*22f0*/  PRMT R0, RZ, 0x7610, R0 ;  /* 0x00007610ff007816 */ /* 0x000fe20000000000 */
[----:B-1----:R-:W-:Y:S06]  /*2300*/  @!P0 BRA `(.L_x_22) ;  /* 0x0000000400e88947 */ /* 0x002fec0003800000 */
[----:B------:R-:W0:Y:S01]  /*2310*/  F2I.TRUNC.NTZ R4, R6 ;  /* 0x0000000600047305 */ /* 0x000e22000020f100 */
[----:B------:R-:W-:Y:S01]  /*2320*/  PRMT R0, RZ, 0x7610, R0 ;  /* 0x00007610ff007816 */ /* 0x000fe20000000000 */
[----:B------:R-:W-:Y:S02]  /*2330*/  IMAD.MOV.U32 R19, RZ, RZ, R21 ;  /* 0x000000ffff137224 */ /* 0x000fe400078e0015 */
[----:B0-----:R-:W-:-:S07]  /*2340*/  IMAD.IADD R4, R21, 0x1, R4 ;  /* 0x0000000115047824 */ /* 0x001fce00078e0204 */
.L_x_26:
[----:B-1----:R-:W-:-:S05]  /*2350*/  IMAD.WIDE R32, R19, 0x2, R34 ;  /* 0x0000000213207825 */ /* 0x002fca00078e0222 */
[----:B------:R-:W2:Y:S01]  /*2360*/  LDG.E.U16 R29, desc[UR6][R32.64] ;  /* 0x00000006201d7981 */ /* 0x000ea2000c1e1500 */
[C---:B------:R-:W-:Y:S01]  /*2370*/  IMAD.WIDE R6, R19.reuse, 0x2, R24 ;  /* 0x0000000213067825 */ /* 0x040fe200078e0218 */
[----:B------:R-:W-:Y:S01]  /*2380*/  ISETP.GT.AND P0, PT, R19, R4, PT ;  /* 0x000000041300720c */ /* 0x000fe20003f04270 */
[----:B------:R-:W-:Y:S03]  /*2390*/  BSSY.RECONVERGENT B3, `(.L_x_23) ;  /* 0x0000069000037945 */ /* 0x000fe60003800200 */
[----:B------:R-:W-:Y:S01]  /*23a0*/  ISETP.GT.OR P0, PT, R2, R19, P0 ;  /* 0x000000130200720c */ /* 0x000fe20000704670 */
[----:B--2---:R0:W-:Y:S01]  /*23b0*/  STG.E.U16 desc[UR6][R6.64], R29 ;  /* 0x0000001d06007986 */ /* 0x0041e2000c101506 */
[----:B------:R-:W-:-:S11]  /*23c0*/  PRMT R31, R29, 0x7610, R31 ;  /* 0x000076101d1f7816 */ /* 0x000fd6000000001f */
[----:B------:R-:W-:Y:S05]  /*23d0*/  @P0 BRA `(.L_x_24) ;  /* 0x0000000400900947 */ /* 0x000fea0003800000 */
[C---:B------:R-:W-:Y:S02]  /*23e0*/  VIADD R10, R19.reuse, 0xffffffff ;  /* 0xffffffff130a7836 */ /* 0x040fe40000000000 */
[----:B------:R-:W-:-:S03]  /*23f0*/  VIADD R8, R19, 0x1 ;  /* 0x0000000113087836 */ /* 0x000fc60000000000 */
[----:B0-----:R-:W-:Y:S02]  /*2400*/  SHF.R.S32.HI R29, RZ, 0x1f, R10 ;  /* 0x0000001fff1d7819 */ /* 0x001fe4000001140a */
[----:B------:R-:W-:Y:S02]  /*2410*/  SHF.R.S32.HI R31, RZ, 0x1f, R8 ;  /* 0x0000001fff1f7819 */ /* 0x000fe40000011408 */
[----:B------:R-:W-:Y:S02]  /*2420*/  LEA.HI R29, R29, R10, RZ, 0x6 ;  /* 0x0000000a1d1d7211 */ /* 0x000fe400078f30ff */
[----:B------:R-:W-:Y:S02]  /*2430*/  LEA.HI R31, R31, R8, RZ, 0x6 ;  /* 0x000000081f1f7211 */ /* 0x000fe400078f30ff */
[----:B------:R-:W-:Y:S02]  /*2440*/  LOP3.LUT R29, R29, 0xffffffc0, RZ, 0xc0, !PT ;  /* 0xffffffc01d1d7812 */ /* 0x000fe400078ec0ff */
[----:B------:R-:W-:-:S03]  /*2450*/  LOP3.LUT R31, R31, 0xffffffc0, RZ, 0xc0, !PT ;  /* 0xffffffc01f1f7812 */ /* 0x000fc600078ec0ff */
[----:B------:R-:W-:Y:S02]  /*2460*/  IMAD.IADD R29, R10, 0x1, -R29 ;  /* 0x000000010a1d7824 */ /* 0x000fe400078e0a1d */
[----:B------:R-:W-:Y:S02]  /*2470*/  IMAD.IADD R37, R8, 0x1, -R31 ;  /* 0x0000000108257824 */ /* 0x000fe400078e0a1f */
[----:B------:R-:W-:-:S04]  /*2480*/  IMAD.WIDE R30, R29, 0x2, R34 ;  /* 0x000000021d1e7825 */ /* 0x000fc800078e0222 */
[----:B------:R-:W-:Y:S02]  /*2490*/  IMAD.WIDE R28, R37, 0x2, R34 ;  /* 0x00000002251c7825 */ /* 0x000fe400078e0222 */
[----:B------:R-:W2:Y:S04]  /*24a0*/  LDG.E.U16 R31, desc[UR6][R30.64] ;  /* 0x000000061e1f7981 */ /* 0x000ea8000c1e1500 */
[----:B------:R-:W3:Y:S01]  /*24b0*/  LDG.E.U16 R28, desc[UR6][R28.64] ;  /* 0x000000061c1c7981 */ /* 0x000ee2000c1e1500 */
[----:B--2---:R-:W-:Y:S02]  /*24c0*/  PRMT R37, R31, 0x9910, RZ ;  /* 0x000099101f257816 */ /* 0x004fe400000000ff */
[----:B---3--:R-:W-:-:S04]  /*24d0*/  PRMT R8, R28, 0x9910, RZ ;  /* 0x000099101c087816 */ /* 0x008fc800000000ff */
[----:B------:R-:W-:-:S13]  /*24e0*/  ISETP.NE.AND P0, PT, R37, R8, PT ;  /* 0x000000082500720c */ /* 0x000fda0003f05270 */
[----:B------:R0:W-:Y:S01]  /*24f0*/  @!P0 STG.E.U16 desc[UR6][R6.64], R31 ;  /* 0x0000001f06008986 */ /* 0x0001e2000c101506 */
[----:B------:R-:W-:Y:S05]  /*2500*/  @!P0 BRA `(.L_x_25) ;  /* 0x0000000400388947 */ /* 0x000fea0003800000 */
[----:B0-----:R-:W2:Y:S04]  /*2510*/  LDG.E.64 R6, desc[UR6][R26.64+0x1000] ;  /* 0x001000061a067981 */ /* 0x001ea8000c1e1b00 */
[----:B------:R-:W3:Y:S01]  /*2520*/  LDG.E.64 R30, desc[UR6][R26.64+0x1008] ;  /* 0x001008061a1e7981 */ /* 0x000ee2000c1e1b00 */
[----:B--2---:R-:W-:-:S04]  /*2530*/  IMAD.IADD R8, R15, 0x1, R6 ;  /* 0x000000010f087824 */ /* 0x004fc800078e0206 */
[----:B------:R-:W-:-:S05]  /*2540*/  IMAD.SHL.U32 R6, R8, 0x4, RZ ;  /* 0x0000000408067824 */ /* 0x000fca00078e00ff */
[C---:B------:R-:W-:Y:S01]  /*2550*/  LOP3.LUT R29, R6.reuse, 0xffc, RZ, 0xc0, !PT ;  /* 0x00000ffc061d7812 */ /* 0x040fe200078ec0ff */
[----:B------:R-:W-:-:S03]  /*2560*/  VIADD R20, R6, 0x4 ;  /* 0x0000000406147836 */ /* 0x000fc60000000000 */
[----:B------:R-:W-:Y:S02]  /*2570*/  IADD3 R28, P0, PT, R26, R29, RZ ;  /* 0x0000001d1a1c7210 */ /* 0x000fe40007f1e0ff */
[----:B------:R-:W-:Y:S02]  /*2580*/  LOP3.LUT R37, R20, 0xffc, RZ, 0xc0, !PT ;  /* 0x00000ffc14257812 */ /* 0x000fe400078ec0ff */
[----:B---3--:R-:W2:Y:S01]  /*2590*/  LDG.E R20, desc[UR6][R30.64+0x9f60] ;  /* 0x009f60061e147981 */ /* 0x008ea2000c1e1900 */
[----:B------:R-:W-:-:S05]  /*25a0*/  IMAD.X R29, RZ, RZ, R27, P0 ;  /* 0x000000ffff1d7224 */ /* 0x000fca00000e061b */
[----:B------:R0:W2:Y:S02]  /*25b0*/  LDG.E R10, desc[UR6][R28.64] ;  /* 0x000000061c0a7981 */ /* 0x0000a4000c1e1900 */
[----:B0-----:R-:W-:-:S05]  /*25c0*/  IADD3 R28, P0, PT, R26, R37, RZ ;  /* 0x000000251a1c7210 */ /* 0x001fca0007f1e0ff */
[----:B------:R-:W-:-:S05]  /*25d0*/  IMAD.X R29, RZ, RZ, R27, P0 ;  /* 0x000000ffff1d7224 */ /* 0x000fca00000e061b */
[----:B------:R-:W2:Y:S01]  /*25e0*/  LDG.E R37, desc[UR6][R28.64] ;  /* 0x000000061c257981 */ /* 0x000ea2000c1e1900 */
[----:B------:R-:W-:Y:S01]  /*25f0*/  IMAD.WIDE R30, R7, 0x4, R30 ;  /* 0x00000004071e7825 */ /* 0x000fe200078e021e */
[----:B--2---:R-:W-:-:S04]  /*2600*/  LOP3.LUT R10, R37, R20, R10, 0x78, !PT ;  /* 0x00000014250a7212 */ /* 0x004fc800078e780a */
[----:B------:R-:W2:Y:S02]  /*2610*/  LDG.E R37, desc[UR6][R30.64] ;  /* 0x000000061e257981 */ /* 0x000ea4000c1e1900 */
[----:B--2---:R-:W-:-:S04]  /*2620*/  IMAD.IADD R8, R37, 0x1, R8 ;  /* 0x0000000125087824 */ /* 0x004fc800078e0208 */
[----:B------:R-:W-:-:S05]  /*2630*/  IMAD.SHL.U32 R8, R8, 0x4, RZ ;  /* 0x0000000408087824 */ /* 0x000fca00078e00ff */
[----:B------:R-:W-:-:S04]  /*2640*/  LOP3.LUT R37, R8, 0xffc, RZ, 0xc0, !PT ;  /* 0x00000ffc08257812 */ /* 0x000fc800078ec0ff */
[----:B------:R-:W-:Y:S02]  /*2650*/  IADD3 R28, P0, PT, R26, R37, RZ ;  /* 0x000000251a1c7210 */ /* 0x000fe40007f1e0ff */
[----:B------:R-:W2:Y:S03]  /*2660*/  LDG.E R37, desc[UR6][R30.64+0x9c40] ;  /* 0x009c40061e257981 */ /* 0x000ea6000c1e1900 */
[----:B------:R-:W-:-:S05]  /*2670*/  IMAD.X R29, RZ, RZ, R27, P0 ;  /* 0x000000ffff1d7224 */ /* 0x000fca00000e061b */
[----:B------:R-:W2:Y:S02]  /*2680*/  LDG.E R20, desc[UR6][R28.64] ;  /* 0x000000061c147981 */ /* 0x000ea4000c1e1900 */
[----:B--2---:R-:W-:Y:S02]  /*2690*/  SHF.R.U32.HI R20, RZ, R37, R20 ;  /* 0x00000025ff147219 */ /* 0x004fe40000011614 */
[----:B------:R0:W2:Y:S02]  /*26a0*/  LDG.E R37, desc[UR6][R30.64+0x9920] ;  /* 0x009920061e257981 */ /* 0x0000a4000c1e1900 */
[----:B0-----:R-:W-:Y:S01]  /*26b0*/  IMAD.WIDE R30, R7, 0x3c, R30 ;  /* 0x0000003c071e7825 */ /* 0x001fe200078e021e */
[----:B--2---:R-:W-:-:S04]  /*26c0*/  SHF.L.U32 R37, R10, R37, RZ ;  /* 0x000000250a257219 */ /* 0x004fc800000006ff */
[----:B------:R-:W-:-:S05]  /*26d0*/  LOP3.LUT R10, R10, R20, R37, 0x96, !PT ;  /* 0x000000140a0a7212 */ /* 0x000fca00078e9625 */
[----:B------:R-:W-:-:S05]  /*26e0*/  IMAD.SHL.U32 R7, R10, 0x4, RZ ;  /* 0x000000040a077824 */ /* 0x000fca00078e00ff */
[----:B------:R-:W-:-:S04]  /*26f0*/  LOP3.LUT R7, R7, 0x3c, RZ, 0xc0, !PT ;  /* 0x0000003c07077812 */ /* 0x000fc800078ec0ff */
[----:B------:R-:W-:-:S05]  /*2700*/  IADD3 R28, P0, PT, R30, R7, RZ ;  /* 0x000000071e1c7210 */ /* 0x000fca0007f1e0ff */
[----:B------:R-:W-:-:S06]  /*2710*/  IMAD.X R29, RZ, RZ, R31, P0 ;  /* 0x000000ffff1d7224 */ /* 0x000fcc00000e061f */
[----:B------:R-:W2:Y:S01]  /*2720*/  LDG.E R29, desc[UR6][R28.64+0x320] ;  /* 0x000320061c1d7981 */ /* 0x000ea2000c1e1900 */
[----:B------:R-:W-:Y:S02]  /*2730*/  VIADD R6, R6, 0x57c ;  /* 0x0000057c06067836 */ /* 0x000fe40000000000 */
[----:B------:R-:W-:-:S03]  /*2740*/  VIADD R8, R8, 0xfffffffc ;  /* 0xfffffffc08087836 */ /* 0x000fc60000000000 */
[----:B------:R-:W-:Y:S02]  /*2750*/  LOP3.LUT R7, R6, 0xffc, RZ, 0xc0, !PT ;  /* 0x00000ffc06077812 */ /* 0x000fe400078ec0ff */
[----:B------:R-:W-:Y:S02]  /*2760*/  LOP3.LUT R39, R8, 0xffc, RZ, 0xc0, !PT ;  /* 0x00000ffc08277812 */ /* 0x000fe400078ec0ff */
[----:B------:R-:W-:-:S05]  /*2770*/  IADD3 R6, P0, PT, R26, R7, RZ ;  /* 0x000000071a067210 */ /* 0x000fca0007f1e0ff */
[----:B------:R-:W-:Y:S01]  /*2780*/  IMAD.X R7, RZ, RZ, R27, P0 ;  /* 0x000000ffff077224 */ /* 0x000fe200000e061b */
[----:B------:R-:W-:-:S05]  /*2790*/  IADD3 R38, P0, PT, R26, R39, RZ ;  /* 0x000000271a267210 */ /* 0x000fca0007f1e0ff */
[----:B------:R-:W-:Y:S01]  /*27a0*/  IMAD.X R39, RZ, RZ, R27, P0 ;  /* 0x000000ffff277224 */ /* 0x000fe200000e061b */
[----:B--2---:R-:W-:-:S05]  /*27b0*/  LOP3.LUT R37, R10, R29, RZ, 0x3c, !PT ;  /* 0x0000001d0a257212 */ /* 0x004fca00078e3cff */
[----:B------:R0:W-:Y:S04]  /*27c0*/  STG.E desc[UR6][R6.64], R37 ;  /* 0x0000002506007986 */ /* 0x0001e8000c101906 */
[----:B------:R-:W2:Y:S01]  /*27d0*/  LDG.E R38, desc[UR6][R38.64] ;  /* 0x0000000626267981 */ /* 0x000ea2000c1e1900 */
[----:B------:R-:W-:Y:S05]  /*27e0*/  WARPSYNC.ALL ;  /* 0x0000000000007948 */ /* 0x000fea0003800000 */
[----:B------:R-:W-:-:S02]  /*27f0*/  ISETP.NE.AND P1, PT, R15, RZ, PT ;  /* 0x000000ff0f00720c */ /* 0x000fc40003f25270 */
[----:B--2---:R-:W-:-:S04]  /*2800*/  SHF.R.U32.HI R29, RZ, 0x10, R38 ;  /* 0x00000010ff1d7819 */ /* 0x004fc80000011626 */
[----:B------:R-:W-:-:S04]  /*2810*/  LOP3.LUT R29, R29, R38, RZ, 0x3c, !PT ;  /* 0x000000261d1d7212 */ /* 0x000fc800078e3cff */
[----:B------:R-:W-:-:S04]  /*2820*/  SHF.R.U32.HI R8, RZ, 0x8, R29 ;  /* 0x00000008ff087819 */ /* 0x000fc8000001161d */
[----:B------:R-:W-:-:S05]  /*2830*/  LOP3.LUT R8, R8, R29, RZ, 0x3c, !PT ;  /* 0x0000001d08087212 */ /* 0x000fca00078e3cff */
[----:B------:R-:W-:-:S05]  /*2840*/  IMAD.SHL.U32 R8, R8, 0x4, RZ ;  /* 0x0000000408087824 */ /* 0x000fca00078e00ff */
[----:B0-----:R-:W-:-:S04]  /*2850*/  LOP3.LUT R7, R8, 0x3c, RZ, 0xc0, !PT ;  /* 0x0000003c08077812 */ /* 0x001fc800078ec0ff */
[----:B------:R-:W-:-:S05]  /*2860*/  IADD3 R6, P0, PT, R30, R7, RZ ;  /* 0x000000071e067210 */ /* 0x000fca0007f1e0ff */
[----:B------:R-:W-:-:S05]  /*2870*/  IMAD.X R7, RZ, RZ, R31, P0 ;  /* 0x000000ffff077224 */ /* 0x000fca00000e061f */
[----:B------:R-:W2:Y:S01]  /*2880*/  LDG.E R6, desc[UR6][R6.64+0x3520] ;  /* 0x0035200606067981 */ /* 0x000ea2000c1e1900 */
[----:B------:R-:W-:Y:S06]  /*2890*/  BAR.SYNC.DEFER_BLOCKING 0x0 ;  /* 0x0000000000007b1d */ /* 0x000fec0000010000 */
[----:B------:R-:W3:Y:S02]  /*28a0*/  @!P1 LDG.E R29, desc[UR6][R26.64+0x1000] ;  /* 0x001000061a1d9981 */ /* 0x000ee4000c1e1900 */
[----:B------:R-:W0:Y:S08]  /*28b0*/  @!P1 LDC R10, c[0x0][0x368] ;  /* 0x0000da00ff0a9b82 */ /* 0x000e300000000800 */
[----:B------:R-:W0:Y:S08]  /*28c0*/  @!P1 LDC R31, c[0x0][0x364] ;  /* 0x0000d900ff1f9b82 */ /* 0x000e300000000800 */
[----:B------:R-:W3:Y:S01]  /*28d0*/  @!P1 LDC R8, c[0x0][0x360] ;  /* 0x0000d800ff089b82 */ /* 0x000ee20000000800 */
[----:B------:R-:W-:Y:S01]  /*28e0*/  IMAD.MOV.U32 R20, RZ, RZ, 0x2f800000 ;  /* 0x2f800000ff147424 */ /* 0x000fe200078e00ff */
[----:B--2---:R-:W-:Y:S01]  /*28f0*/  LOP3.LUT R37, R6, R37, RZ, 0x3c, !PT ;  /* 0x0000002506257212 */ /* 0x004fe200078e3cff */
[----:B0-----:R-:W-:-:S03]  /*2900*/  @!P1 IMAD R6, R10, R31, RZ ;  /* 0x0000001f0a069224 */ /* 0x001fc600078e02ff */
[----:B------:R-:W-:-:S05]  /*2910*/  I2FP.F32.U32 R37, R37 ;  /* 0x0000002500257245 */ /* 0x000fca0000201000 */
[----:B------:R-:W-:Y:S01]  /*2920*/  FFMA R37, R37, R20, 1.1641532182693481445e-10 ;  /* 0x2f00000025257423 */ /* 0x000fe20000000014 */
[----:B---3--:R-:W-:-:S05]  /*2930*/  @!P1 IMAD R6, R6, R8, R29 ;  /* 0x0000000806069224 */ /* 0x008fca00078e021d */
[----:B------:R-:W-:-:S05]  /*2940*/  @!P1 LOP3.LUT R29, R6, 0x3ff, RZ, 0xc0, !PT ;  /* 0x000003ff061d9812 */ /* 0x000fca00078ec0ff */
[----:B------:R1:W-:Y:S01]  /*2950*/  @!P1 STG.E desc[UR6][R26.64+0x1000], R29 ;  /* 0x0010001d1a009986 */ /* 0x0003e2000c101906 */
[----:B------:R-:W-:Y:S01]  /*2960*/  BAR.SYNC.DEFER_BLOCKING 0x0 ;  /* 0x0000000000007b1d */ /* 0x000fe20000010000 */
[----:B------:R-:W-:-:S13]  /*2970*/  FSETP.GT.AND P0, PT, R12, R37, PT ;  /* 0x000000250c00720b */ /* 0x000fda0003f04000 */
[----:B------:R-:W2:Y:S01]  /*2980*/  @P0 LDG.E.U16 R8, desc[UR6][R32.64] ;  /* 0x0000000620080981 */ /* 0x000ea2000c1e1500 */
[----:B------:R-:W-:-:S05]  /*2990*/  IMAD.WIDE R6, R19, 0x2, R24 ;  /* 0x0000000213067825 */ /* 0x000fca00078e0218 */
[----:B------:R1:W5:Y:S01]  /*29a0*/  @!P0 LDG.E.U16 R31, desc[UR6][R6.64] ;  /* 0x00000006061f8981 */ /* 0x000362000c1e1500 */
[----:B--2---:R-:W-:-:S04]  /*29b0*/  @P0 ISETP.NE.AND P1, PT, R8, RZ, PT ;  /* 0x000000ff0800020c */ /* 0x004fc80003f25270 */
[----:B------:R-:W-:-:S05]  /*29c0*/  @P0 SEL R37, RZ, 0x1, P1 ;  /* 0x00000001ff250807 */ /* 0x000fca0000800000 */
[----:B------:R1:W-:Y:S01]  /*29d0*/  @P0 STG.E.U16 desc[UR6][R6.64], R37 ;  /* 0x0000002506000986 */ /* 0x0003e2000c101506 */
[----:B------:R-:W-:-:S07]  /*29e0*/  @P0 PRMT R31, R37, 0x7610, R31 ;  /* 0x00007610251f0816 */ /* 0x000fce000000001f */
.L_x_25:
[----:B-1----:R1:W5:Y:S01]  /*29f0*/  LDG.E.U16 R29, desc[UR6][R32.64] ;  /* 0x00000006201d7981 */ /* 0x002362000c1e1500 */
[----:B------:R-:W-:-:S05]  /*2a00*/  IADD3 R17, P0, PT, R17, 0x1, RZ ;  /* 0x0000000111117810 */ /* 0x000fca0007f1e0ff */
[----:B------:R-:W-:-:S08]  /*2a10*/  IMAD.X R18, RZ, RZ, R18, P0 ;  /* 0x000000ffff127224 */ /* 0x000fd000000e0612 */
.L_x_24:
[----:B------:R-:W-:Y:S05]  /*2a20*/  BSYNC.RECONVERGENT B3 ;  /* 0x0000000000037941 */ /* 0x000fea0003800200 */
.L_x_23:
[----:B------:R-:W-:Y:S01]  /*2a30*/  VIADD R19, R19, 0x1 ;  /* 0x0000000113137836 */ /* 0x000fe20000000000 */
[----:B0----5:R-:W-:Y:S01]  /*2a40*/  PRMT R7, R31, 0x9910, RZ ;  /* 0x000099101f077816 */ /* 0x021fe200000000ff */
[----:B------:R-:W-:Y:S01]  /*2a50*/  VIADD R6, R21, 0x40 ;  /* 0x0000004015067836 */ /* 0x000fe20000000000 */
[----:B------:R-:W-:-:S04]  /*2a60*/  PRMT R8, R29, 0x9910, RZ ;  /* 0x000099101d087816 */ /* 0x000fc800000000ff */
[----:B------:R-:W-:Y:S02]  /*2a70*/  ISETP.GE.U32.AND P1, PT, R19, R6, PT ;  /* 0x000000061300720c */ /* 0x000fe40003f26070 */
[----:B------:R-:W-:-:S04]  /*2a80*/  ISETP.NE.AND P0, PT, R8, R7, PT ;  /* 0x000000070800720c */ /* 0x000fc80003f05270 */
[----:B------:R-:W-:-:S07]  /*2a90*/  SEL R0, R0, 0x1, !P0 ;  /* 0x0000000100007807 */ /* 0x000fce0004000000 */
[----:B------:R-:W-:Y:S05]  /*2aa0*/  @!P1 BRA `(.L_x_26) ;  /* 0xfffffff800289947 */ /* 0x000fea000383ffff */
.L_x_22:
[----:B------:R-:W-:Y:S05]  /*2ab0*/  BSYNC.RECONVERGENT B2 ;  /* 0x0000000000027941 */ /* 0x000fea0003800200 */
.L_x_21:
[----:B------:R-:W-:Y:S01]  /*2ac0*/  SHF.R.S32.HI R2, RZ, 0x1f, R18 ;  /* 0x0000001fff027819 */ /* 0x000fe20000011412 */
[----:B------:R-:W-:Y:S02]  /*2ad0*/  IMAD.MOV.U32 R28, RZ, RZ, R24 ;  /* 0x000000ffff1c7224 */ /* 0x000fe400078e0018 */
[----:B------:R-:W-:Y:S01]  /*2ae0*/  IMAD.MOV.U32 R29, RZ, RZ, R25 ;  /* 0x000000ffff1d7224 */ /* 0x000fe200078e0019 */
[----:B------:R-:W-:Y:S01]  /*2af0*/  LEA.HI R7, P0, R2, R17, RZ, 0x6 ;  /* 0x0000001102077211 */ /* 0x000fe200078130ff */
[----:B------:R-:W-:Y:S02]  /*2b00*/  IMAD.MOV.U32 R24, RZ, RZ, R34 ;  /* 0x000000ffff187224 */ /* 0x000fe400078e0022 */
[----:B------:R-:W-:Y:S02]  /*2b10*/  IMAD.MOV.U32 R25, RZ, RZ, R35 ;  /* 0x000000ffff197224 */ /* 0x000fe400078e0023 */
[----:B------:R-:W-:-:S05]  /*2b20*/  IMAD.X R2, RZ, RZ, R18, P0 ;  /* 0x000000ffff027224 */ /* 0x000fca00000e0612 */
[----:B------:R-:W-:-:S04]  /*2b30*/  SHF.R.U64 R7, R7, 0x6, R2 ;  /* 0x0000000607077819 */ /* 0x000fc80000001202 */
[----:B------:R-:W-:-:S13]  /*2b40*/  ISETP.GE.AND P0, PT, R7, 0x2710, PT ;  /* 0x000027100700780c */ /* 0x000fda0003f06270 */
[----:B------:R-:W-:Y:S05]  /*2b50*/  @!P0 BRA `(.L_x_27) ;  /* 0xffffffdc00648947 */ /* 0x000fea000383ffff */
[----:B------:R-:W-:Y:S02]  /*2b60*/  IMAD.MOV.U32 R34, RZ, RZ, R22 ;  /* 0x000000ffff227224 */ /* 0x000fe400078e0016 */
[----:B------:R-:W-:-:S07]  /*2b70*/  IMAD.MOV.U32 R35, RZ, RZ, R23 ;  /* 0x000000ffff237224 */ /* 0x000fce00078e0017 */
.L_x_12:
[----:B------:R-:W-:Y:S05]  /*2b80*/  BSYNC B1 ;  /* 0x0000000000017941 */ /* 0x000fea0003800000 */
.L_x_9:
[----:B------:R-:W0:Y:S01]  /*2b90*/  S2R R15, SR_TID.X ;  /* 0x00000000000f7919 */ /* 0x000e220000002100 */
[----:B------:R-:W-:Y:S01]  /*2ba0*/  ISETP.NE.AND P0, PT, R21, -0x40, PT ;  /* 0xffffffc01500780c */ /* 0x000fe20003f05270 */
[----:B------:R-:W-:Y:S01]  /*2bb0*/  BSSY.RECONVERGENT B1, `(.L_x_28) ;  /* 0x00000c5000017945 */ /* 0x000fe20003800200 */
[----:B------:R-:W-:-:S11]  /*2bc0*/  IMAD.MOV.U32 R17, RZ, RZ, RZ ;  /* 0x000000ffff117224 */ /* 0x000fd600078e00ff */
[----:B------:R-:W-:Y:S05]  /*2bd0*/  @!P0 BRA `(.L_x_29) ;  /* 0x0000000c00088947 */ /* 0x000fea0003800000 */
[----:B------:R-:W-:Y:S01]  /*2be0*/  ISETP.GE.U32.AND P0, PT, R16, 0x7, PT ;  /* 0x000000071000780c */ /* 0x000fe20003f06070 */
[----:B------:R-:W-:Y:S01]  /*2bf0*/  BSSY.RECONVERGENT B2, `(.L_x_30) ;  /* 0x0000085000027945 */ /* 0x000fe20003800200 */
[----:B------:R-:W-:-:S11]  /*2c00*/  IMAD.MOV.U32 R17, RZ, RZ, RZ ;  /* 0x000000ffff117224 */ /* 0x000fd600078e00ff */
[----:B------:R-:W-:Y:S05]  /*2c10*/  @!P0 BRA `(.L_x_31) ;  /* 0x0000000800088947 */ /* 0x000fea0003800000 */
[----:B0-----:R-:W-:Y:S01]  /*2c20*/  IMAD R0, R15, 0x14, R36 ;  /* 0x000000140f007824 */ /* 0x001fe200078e0224 */
[----:B------:R-:W-:Y:S01]  /*2c30*/  BSSY.RECONVERGENT B3, `(.L_x_32) ;  /* 0x000007f000037945 */ /* 0x000fe20003800200 */
[----:B------:R-:W-:Y:S02]  /*2c40*/  IMAD.MOV.U32 R17, RZ, RZ, RZ ;  /* 0x000000ffff117224 */ /* 0x000fe400078e00ff */
[----:B------:R-:W-:-:S05]  /*2c50*/  IMAD R0, R0, 0x14, R5 ;  /* 0x0000001400007824 */ /* 0x000fca00078e0205 */
[----:B------:R-:W-:-:S07]  /*2c60*/  LEA R21, R0, 0x4, 0x6 ;  /* 0x0000000400157811 */ /* 0x000fce00078e30ff */
.L_x_33:
[C---:B------:R-:W-:Y:S02]  /*2c70*/  VIADD R0, R21.reuse, 0xfffffffd ;  /* 0xfffffffd15007836 */ /* 0x040fe40000000000 */
[C---:B------:R-:W-:Y:S02]  /*2c80*/  VIADD R4, R21.reuse, 0xfffffffe ;  /* 0xfffffffe15047836 */ /* 0x040fe40000000000 */
[----:B------:R-:W-:Y:S01]  /*2c90*/  VIADD R6, R21, 0xffffffff ;  /* 0xffffffff15067836 */ /* 0x000fe20000000000 */
[----:B------:R-:W-:Y:S02]  /*2ca0*/  SHF.R.S32.HI R3, RZ, 0x1f, R0 ;  /* 0x0000001fff037819 */ /* 0x000fe40000011400 */
[----:B------:R-:W-:Y:S02]  /*2cb0*/  SHF.R.S32.HI R19, RZ, 0x1f, R4 ;  /* 0x0000001fff137819 */ /* 0x000fe40000011404 */
[----:B------:R-:W-:Y:S01]  /*2cc0*/  LEA.HI R3, R3, R0, RZ, 0x6 ;  /* 0x0000000003037211 */ /* 0x000fe200078f30ff */
[----:B------:R-:W-:Y:S01]  /*2cd0*/  VIADD R14, R21, 0x1 ;  /* 0x00000001150e7836 */ /* 0x000fe20000000000 */
[----:B------:R-:W-:-:S02]  /*2ce0*/  LEA.HI R19, R19, R4, RZ, 0x6 ;  /* 0x0000000413137211 */ /* 0x000fc400078f30ff */
[----:B------:R-:W-:Y:S02]  /*2cf0*/  LOP3.LUT R3, R3, 0xffffffc0, RZ, 0xc0, !PT ;  /* 0xffffffc003037812 */ /* 0x000fe400078ec0ff */
[----:B------:R-:W-:Y:S02]  /*2d00*/  SHF.R.S32.HI R23, RZ, 0x1f, R6 ;  /* 0x0000001fff177819 */ /* 0x000fe40000011406 */
[----:B------:R-:W-:Y:S01]  /*2d10*/  LOP3.LUT R19, R19, 0xffffffc0, RZ, 0xc0, !PT ;  /* 0xffffffc013137812 */ /* 0x000fe200078ec0ff */
[----:B------:R-:W-:Y:S01]  /*2d20*/  IMAD.IADD R3, R0, 0x1, -R3 ;  /* 0x0000000100037824 */ /* 0x000fe200078e0a03 */
[----:B------:R-:W-:Y:S01]  /*2d30*/  SHF.R.S32.HI R25, RZ, 0x1f, R14 ;  /* 0x0000001fff197819 */ /* 0x000fe2000001140e */
[----:B------:R-:W-:Y:S01]  /*2d40*/  VIADD R31, R21, 0xfffffffc ;  /* 0xfffffffc151f7836 */ /* 0x000fe20000000000 */
[----:B------:R-:W-:Y:S01]  /*2d50*/  LEA.HI R23, R23, R6, RZ, 0x6 ;  /* 0x0000000617177211 */ /* 0x000fe200078f30ff */
[----:B------:R-:W-:Y:S01]  /*2d60*/  IMAD.WIDE R2, R3, 0x2, R34 ;  /* 0x0000000203027825 */ /* 0x000fe200078e0222 */
[----:B------:R-:W-:-:S02]  /*2d70*/  SHF.R.S32.HI R0, RZ, 0x1f, R21 ;  /* 0x0000001fff007819 */ /* 0x000fc40000011415 */
[----:B------:R-:W-:Y:S01]  /*2d80*/  LOP3.LUT R23, R23, 0xffffffc0, RZ, 0xc0, !PT ;  /* 0xffffffc017177812 */ /* 0x000fe200078ec0ff */
[----:B------:R-:W-:Y:S02]  /*2d90*/  IMAD.IADD R19, R4, 0x1, -R19 ;  /* 0x0000000104137824 */ /* 0x000fe400078e0a13 */
[----:B------:R0:W2:Y:S01]  /*2da0*/  LDG.E.U16 R2, desc[UR6][R2.64] ;  /* 0x0000000602027981 */ /* 0x0000a2000c1e1500 */
[----:B------:R-:W-:Y:S01]  /*2db0*/  IMAD.WIDE R30, R31, 0x2, R34 ;  /* 0x000000021f1e7825 */ /* 0x000fe200078e0222 */
[----:B------:R-:W-:-:S03]  /*2dc0*/  LEA.HI R0, R0, R21, RZ, 0x6 ;  /* 0x0000001500007211 */ /* 0x000fc600078f30ff */
[----:B------:R-:W-:Y:S01]  /*2dd0*/  IMAD.WIDE R18, R19, 0x2, R34 ;  /* 0x0000000213127825 */ /* 0x000fe200078e0222 */
[----:B------:R-:W2:Y:S03]  /*2de0*/  LDG.E.U16 R8, desc[UR6][R30.64] ;  /* 0x000000061e087981 */ /* 0x000ea6000c1e1500 */
[----:B------:R-:W-:Y:S01]  /*2df0*/  IMAD.IADD R23, R6, 0x1, -R23 ;  /* 0x0000000106177824 */ /* 0x000fe200078e0a17 */
[----:B0-----:R-:W-:Y:S01]  /*2e00*/  LEA.HI R3, R25, R14, RZ, 0x6 ;  /* 0x0000000e19037211 */ /* 0x001fe200078f30ff */
[----:B------:R0:W3:Y:S03]  /*2e10*/  LDG.E.U16 R4, desc[UR6][R18.64] ;  /* 0x0000000612047981 */ /* 0x0000e6000c1e1500 */
[----:B------:R-:W-:Y:S01]  /*2e20*/  LOP3.LUT R3, R3, 0xffffffc0, RZ, 0xc0, !PT ;  /* 0xffffffc003037812 */ /* 0x000fe200078ec0ff */
[----:B------:R-:W3:Y:S01]  /*2e30*/  LDG.E.U16 R10, desc[UR6][R30.64+0x2] ;  /* 0x000002061e0a7981 */ /* 0x000ee2000c1e1500 */
[----:B------:R-:W-:Y:S01]  /*2e40*/  LOP3.LUT R0, R0, 0xffffffc0, RZ, 0xc0, !PT ;  /* 0xffffffc000007812 */ /* 0x000fe200078ec0ff */
[----:B------:R-:W-:-:S02]  /*2e50*/  IMAD.WIDE R22, R23, 0x2, R34 ;  /* 0x0000000217167825 */ /* 0x000fc400078e0222 */
[----:B------:R-:W4:Y:S02]  /*2e60*/  LDG.E.U16 R12, desc[UR6][R30.64+0x4] ;  /* 0x000004061e0c7981 */ /* 0x000f24000c1e1500 */
[----:B------:R-:W-:Y:S02]  /*2e70*/  IMAD.IADD R27, R14, 0x1, -R3 ;  /* 0x000000010e1b7824 */ /* 0x000fe400078e0a03 */
[C---:B------:R-:W-:Y:S01]  /*2e80*/  VIADD R3, R21.reuse, 0x2 ;  /* 0x0000000215037836 */ /* 0x040fe20000000000 */
[----:B------:R5:W4:Y:S01]  /*2e90*/  LDG.E.U16 R6, desc[UR6][R22.64] ;  /* 0x0000000616067981 */ /* 0x000b22000c1e1500 */
[C---:B0-----:R-:W-:Y:S02]  /*2ea0*/  VIADD R19, R21.reuse, 0x3 ;  /* 0x0000000315137836 */ /* 0x041fe40000000000 */
[C---:B------:R-:W-:Y:S01]  /*2eb0*/  IMAD.IADD R25, R21.reuse, 0x1, -R0 ;  /* 0x0000000115197824 */ /* 0x040fe200078e0a00 */
[----:B------:R-:W-:Y:S01]  /*2ec0*/  SHF.R.S32.HI R18, RZ, 0x1f, R3 ;  /* 0x0000001fff127819 */ /* 0x000fe20000011403 */
[----:B------:R-:W-:Y:S01]  /*2ed0*/  VIADD R0, R21, 0x4 ;  /* 0x0000000415007836 */ /* 0x000fe20000000000 */
[----:B------:R-:W-:Y:S01]  /*2ee0*/  SHF.R.S32.HI R28, RZ, 0x1f, R19 ;  /* 0x0000001fff1c7819 */ /* 0x000fe20000011413 */
[--C-:B------:R-:W-:Y:S01]  /*2ef0*/  IMAD.WIDE R24, R25, 0x2, R34.reuse ;  /* 0x0000000219187825 */ /* 0x100fe200078e0222 */
[----:B------:R-:W-:Y:S01]  /*2f00*/  LEA.HI R26, R18, R3, RZ, 0x6 ;  /* 0x00000003121a7211 */ /* 0x000fe200078f30ff */
[----:B------:R-:W4:Y:S01]  /*2f10*/  LDG.E.U16 R20, desc[UR6][R30.64+0x8] ;  /* 0x000008061e147981 */ /* 0x000f22000c1e1500 */
[----:B------:R-:W-:Y:S01]  /*2f20*/  LEA.HI R28, R28, R19, RZ, 0x6 ;  /* 0x000000131c1c7211 */ /* 0x000fe200078f30ff */
[----:B-----5:R-:W-:Y:S01]  /*2f30*/  IMAD.WIDE R22, R27, 0x2, R34 ;  /* 0x000000021b167825 */ /* 0x020fe200078e0222 */
[----:B------:R-:W-:Y:S01]  /*2f40*/  SHF.R.S32.HI R27, RZ, 0x1f, R0 ;  /* 0x0000001fff1b7819 */ /* 0x000fe20000011400 */
[----:B------:R0:W5:Y:S01]  /*2f50*/  LDG.E.U16 R14, desc[UR6][R24.64] ;  /* 0x00000006180e7981 */ /* 0x000162000c1e1500 */
[----:B------:R-:W-:-:S02]  /*2f60*/  LOP3.LUT R26, R26, 0xffffffc0, RZ, 0xc0, !PT ;  /* 0xffffffc01a1a7812 */ /* 0x000fc400078ec0ff */
[----:B------:R-:W-:Y:S01]  /*2f70*/  LEA.HI R27, R27, R0, RZ, 0x6 ;  /* 0x000000001b1b7211 */ /* 0x000fe200078f30ff */
[----:B------:R-:W5:Y:S01]  /*2f80*/  LDG.E.U16 R18, desc[UR6][R30.64+0x6] ;  /* 0x000006061e127981 */ /* 0x000f62000c1e1500 */
[----:B------:R-:W-:Y:S01]  /*2f90*/  LOP3.LUT R28, R28, 0xffffffc0, RZ, 0xc0, !PT ;  /* 0xffffffc01c1c7812 */ /* 0x000fe200078ec0ff */
[----:B------:R-:W-:Y:S02]  /*2fa0*/  IMAD.IADD R3, R3, 0x1, -R26 ;  /* 0x0000000103037824 */ /* 0x000fe400078e0a1a */
[----:B------:R1:W5:Y:S01]  /*2fb0*/  LDG.E.U16 R16, desc[UR6][R22.64] ;  /* 0x0000000616107981 */ /* 0x000362000c1e1500 */
[----:B0-----:R-:W-:Y:S01]  /*2fc0*/  LOP3.LUT R25, R27, 0xffffffc0, RZ, 0xc0, !PT ;  /* 0xffffffc01b197812 */ /* 0x001fe200078ec0ff */
[----:B------:R-:W-:Y:S02]  /*2fd0*/  IMAD.IADD R27, R19, 0x1, -R28 ;  /* 0x00000001131b7824 */ /* 0x000fe400078e0a1c */
[----:B------:R-:W5:Y:S02]  /*2fe0*/  LDG.E.U16 R24, desc[UR6][R30.64+0xa] ;  /* 0x00000a061e187981 */ /* 0x000f64000c1e1500 */
[----:B------:R-:W-:-:S02]  /*2ff0*/  IMAD.IADD R25, R0, 0x1, -R25 ;  /* 0x0000000100197824 */ /* 0x000fc400078e0a19 */
[----:B------:R-:W5:Y:S01]  /*3000*/  LDG.E.U16 R28, desc[UR6][R30.64+0xc] ;  /* 0x00000c061e1c7981 */ /* 0x000f62000c1e1500 */
[----:B------:R-:W-:-:S04]  /*3010*/  IMAD.WIDE R26, R27, 0x2, R34 ;  /* 0x000000021b1a7825 */ /* 0x000fc800078e0222 */
[--C-:B-1----:R-:W-:Y:S02]  /*3020*/  IMAD.WIDE R22, R3, 0x2, R34.reuse ;  /* 0x0000000203167825 */ /* 0x102fe400078e0222 */
[----:B------:R-:W5:Y:S02]  /*3030*/  LDG.E.U16 R26, desc[UR6][R26.64] ;  /* 0x000000061a1a7981 */ /* 0x000f64000c1e1500 */
[----:B------:R-:W-:Y:S02]  /*3040*/  IMAD.WIDE R32, R25, 0x2, R34 ;  /* 0x0000000219207825 */ /* 0x000fe400078e0222 */
[----:B------:R0:W5:Y:S04]  /*3050*/  LDG.E.U16 R22, desc[UR6][R22.64] ;  /* 0x0000000616167981 */ /* 0x000168000c1e1500 */
[----:B------:R-:W5:Y:S04]  /*3060*/  LDG.E.U16 R30, desc[UR6][R30.64+0xe] ;  /* 0x00000e061e1e7981 */ /* 0x000f68000c1e1500 */
[----:B------:R-:W5:Y:S01]  /*3070*/  LDG.E.U16 R32, desc[UR6][R32.64] ;  /* 0x0000000620207981 */ /* 0x000f62000c1e1500 */
[----:B------:R-:W-:-:S05]  /*3080*/  VIADD R11, R11, 0xfffffff8 ;  /* 0xfffffff80b0b7836 */ /* 0x000fca0000000000 */
[----:B------:R-:W-:Y:S01]  /*3090*/  ISETP.NE.AND P0, PT, R11, RZ, PT ;  /* 0x000000ff0b00720c */ /* 0x000fe20003f05270 */
[----:B------:R-:W-:Y:S01]  /*30a0*/  VIADD R21, R21, 0x8 ;  /* 0x0000000815157836 */ /* 0x000fe20000000000 */
[----:B--2---:R-:W-:-:S05]  /*30b0*/  VIMNMX.S16x2 R0, PT, PT, R8, R2, PT ;  /* 0x0000000208007248 */ /* 0x004fca0003fe0300 */
[----:B------:R-:W-:Y:S01]  /*30c0*/  IMAD.MOV R0, RZ, RZ, -R0 ;  /* 0x000000ffff007224 */ /* 0x000fe200078e0a00 */
[----:B---3--:R-:W-:Y:S02]  /*30d0*/  VIMNMX.S16x2 R3, PT, PT, R10, R4, PT ;  /* 0x000000040a037248 */ /* 0x008fe40003fe0300 */
[----:B------:R-:W-:-:S03]  /*30e0*/  VIMNMX.S16x2 R2, PT, PT, R8, R2, !PT ;  /* 0x0000000208027248 */ /* 0x000fc60007fe0300 */
[----:B------:R-:W-:Y:S01]  /*30f0*/  IMAD.MOV R19, RZ, RZ, -R3 ;  /* 0x000000ffff137224 */ /* 0x000fe200078e0a03 */
[----:B------:R-:W-:Y:S02]  /*3100*/  PRMT R3, R0, 0x7710, RZ ;  /* 0x0000771000037816 */ /* 0x000fe400000000ff */
[----:B----4-:R-:W-:Y:S02]  /*3110*/  VIMNMX.S16x2 R8, PT, PT, R12, R6, PT ;  /* 0x000000060c087248 */ /* 0x010fe40003fe0300 */
[----:B------:R-:W-:Y:S01]  /*3120*/  VIMNMX.S16x2 R4, PT, PT, R10, R4, !PT ;  /* 0x000000040a047248 */ /* 0x000fe20007fe0300 */
[----:B------:R-:W-:Y:S01]  /*3130*/  IMAD.IADD R2, R2, 0x1, R3 ;  /* 0x0000000102027824 */ /* 0x000fe200078e0203 */
[----:B------:R-:W-:Y:S01]  /*3140*/  PRMT R19, R19, 0x7710, RZ ;  /* 0x0000771013137816 */ /* 0x000fe200000000ff */
[----:B------:R-:W-:Y:S01]  /*3150*/  IMAD.MOV R8, RZ, RZ, -R8 ;  /* 0x000000ffff087224 */ /* 0x000fe200078e0a08 */
[----:B------:R-:W-:-:S03]  /*3160*/  VIMNMX.S16x2 R6, PT, PT, R12, R6, !PT ;  /* 0x000000060c067248 */ /* 0x000fc60007fe0300 */
[----:B------:R-:W-:Y:S01]  /*3170*/  IMAD.IADD R4, R4, 0x1, R19 ;  /* 0x0000000104047824 */ /* 0x000fe200078e0213 */
[----:B0-----:R-:W-:Y:S02]  /*3180*/  PRMT R23, R8, 0x7710, RZ ;  /* 0x0000771008177816 */ /* 0x001fe400000000ff */
[----:B-----5:R-:W-:Y:S02]  /*3190*/  VIMNMX.S16x2 R3, PT, PT, R18, R14, PT ;  /* 0x0000000e12037248 */ /* 0x020fe40003fe0300 */
[----:B------:R-:W-:-:S03]  /*31a0*/  VIMNMX.S16x2 R0, PT, PT, R20, R16, PT ;  /* 0x0000001014007248 */ /* 0x000fc60003fe0300 */
[----:B------:R-:W-:Y:S01]  /*31b0*/  IMAD.MOV R19, RZ, RZ, -R3 ;  /* 0x000000ffff137224 */ /* 0x000fe200078e0a03 */
[----:B------:R-:W-:Y:S01]  /*31c0*/  VIMNMX.S16x2 R8, PT, PT, R18, R14, !PT ;  /* 0x0000000e12087248 */ /* 0x000fe20007fe0300 */
[----:B------:R-:W-:Y:S02]  /*31d0*/  IMAD.IADD R6, R6, 0x1, R23 ;  /* 0x0000000106067824 */ /* 0x000fe400078e0217 */
[----:B------:R-:W-:Y:S01]  /*31e0*/  IMAD.MOV R23, RZ, RZ, -R0 ;  /* 0x000000ffff177224 */ /* 0x000fe200078e0a00 */
[----:B------:R-:W-:Y:S02]  /*31f0*/  PRMT R19, R19, 0x7710, RZ ;  /* 0x0000771013137816 */ /* 0x000fe400000000ff */
[----:B------:R-:W-:Y:S02]  /*3200*/  LOP3.LUT R0, R2, 0xffff, RZ, 0xc0, !PT ;  /* 0x0000ffff02007812 */ /* 0x000fe400078ec0ff */
[----:B------:R-:W-:Y:S01]  /*3210*/  VIMNMX.S16x2 R10, PT, PT, R20, R16, !PT ;  /* 0x00000010140a7248 */ /* 0x000fe20007fe0300 */
[----:B------:R-:W-:Y:S01]  /*3220*/  IMAD.IADD R2, R8, 0x1, R19 ;  /* 0x0000000108027824 */ /* 0x000fe200078e0213 */
[----:B------:R-:W-:-:S02]  /*3230*/  LOP3.LUT R3, R4, 0xffff, RZ, 0xc0, !PT ;  /* 0x0000ffff04037812 */ /* 0x000fc400078ec0ff */
[----:B------:R-:W-:Y:S02]  /*3240*/  LOP3.LUT R6, R6, 0xffff, RZ, 0xc0, !PT ;  /* 0x0000ffff06067812 */ /* 0x000fe400078ec0ff */
[----:B------:R-:W-:Y:S02]  /*3250*/  PRMT R23, R23, 0x7710, RZ ;  /* 0x0000771017177816 */ /* 0x000fe400000000ff */
[----:B------:R-:W-:Y:S02]  /*3260*/  VIMNMX.S16x2 R8, PT, PT, R28, R26, PT ;  /* 0x0000001a1c087248 */ /* 0x000fe40003fe0300 */
[----:B------:R-:W-:Y:S02]  /*3270*/  VIMNMX.S16x2 R4, PT, PT, R24, R22, PT ;  /* 0x0000001618047248 */ /* 0x000fe40003fe0300 */
[----:B------:R-:W-:Y:S01]  /*3280*/  IADD3 R0, PT, PT, R6, R0, R3 ;  /* 0x0000000006007210 */ /* 0x000fe20007ffe003 */
[----:B------:R-:W-:Y:S02]  /*3290*/  IMAD.IADD R3, R10, 0x1, R23 ;  /* 0x000000010a037824 */ /* 0x000fe400078e0217 */
[----:B------:R-:W-:Y:S01]  /*32a0*/  IMAD.MOV R23, RZ, RZ, -R4 ;  /* 0x000000ffff177224 */ /* 0x000fe200078e0a04 */
[----:B------:R-:W-:Y:S01]  /*32b0*/  VIMNMX.S16x2 R12, PT, PT, R30, R32, PT ;  /* 0x000000201e0c7248 */ /* 0x000fe20003fe0300 */
[----:B------:R-:W-:Y:S01]  /*32c0*/  IMAD.MOV R8, RZ, RZ, -R8 ;  /* 0x000000ffff087224 */ /* 0x000fe200078e0a08 */
[----:B------:R-:W-:-:S02]  /*32d0*/  VIMNMX.S16x2 R6, PT, PT, R24, R22, !PT ;  /* 0x0000001618067248 */ /* 0x000fc40007fe0300 */
[----:B------:R-:W-:Y:S01]  /*32e0*/  VIMNMX.S16x2 R10, PT, PT, R28, R26, !PT ;  /* 0x0000001a1c0a7248 */ /* 0x000fe20007fe0300 */
[----:B------:R-:W-:Y:S01]  /*32f0*/  IMAD.MOV R12, RZ, RZ, -R12 ;  /* 0x000000ffff0c7224 */ /* 0x000fe200078e0a0c */
[----:B------:R-:W-:Y:S02]  /*3300*/  VIMNMX.S16x2 R30, PT, PT, R30, R32, !PT ;  /* 0x000000201e1e7248 */ /* 0x000fe40007fe0300 */
[----:B------:R-:W-:Y:S02]  /*3310*/  PRMT R23, R23, 0x7710, RZ ;  /* 0x0000771017177816 */ /* 0x000fe400000000ff */
[----:B------:R-:W-:Y:S02]  /*3320*/  PRMT R25, R8, 0x7710, RZ ;  /* 0x0000771008197816 */ /* 0x000fe400000000ff */
[----:B------:R-:W-:Y:S01]  /*3330*/  PRMT R4, R30, 0x7610, R4 ;  /* 0x000076101e047816 */ /* 0x000fe20000000004 */
[----:B------:R-:W-:Y:S01]  /*3340*/  IMAD.IADD R6, R6, 0x1, R23 ;  /* 0x0000000106067824 */ /* 0x000fe200078e0217 */
[----:B------:R-:W-:Y:S01]  /*3350*/  PRMT R27, R12, 0x7710, RZ ;  /* 0x000077100c1b7816 */ /* 0x000fe200000000ff */
[----:B------:R-:W-:Y:S01]  /*3360*/  IMAD.IADD R10, R10, 0x1, R25 ;  /* 0x000000010a0a7824 */ /* 0x000fe200078e0219 */
[----:B------:R-:W-:-:S02]  /*3370*/  LOP3.LUT R19, R2, 0xffff, RZ, 0xc0, !PT ;  /* 0x0000ffff02137812 */ /* 0x000fc400078ec0ff */
[----:B------:R-:W-:Y:S01]  /*3380*/  LOP3.LUT R3, R3, 0xffff, RZ, 0xc0, !PT ;  /* 0x0000ffff03037812 */ /* 0x000fe200078ec0ff */
[----:B------:R-:W-:Y:S01]  /*3390*/  IMAD.IADD R4, R4, 0x1, R27 ;  /* 0x0000000104047824 */ /* 0x000fe200078e021b */
[----:B------:R-:W-:Y:S02]  /*33a0*/  LOP3.LUT R10, R10, 0xffff, RZ, 0xc0, !PT ;  /* 0x0000ffff0a0a7812 */ /* 0x000fe400078ec0ff */
[----:B------:R-:W-:Y:S02]  /*33b0*/  IADD3 R0, PT, PT, R3, R0, R19 ;  /* 0x0000000003007210 */ /* 0x000fe40007ffe013 */
[----:B------:R-:W-:Y:S02]  /*33c0*/  LOP3.LUT R3, R6, 0xffff, RZ, 0xc0, !PT ;  /* 0x0000ffff06037812 */ /* 0x000fe400078ec0ff */
[----:B------:R-:W-:Y:S02]  /*33d0*/  LOP3.LUT R19, R4, 0xffff, RZ, 0xc0, !PT ;  /* 0x0000ffff04137812 */ /* 0x000fe400078ec0ff */
[----:B------:R-:W-:-:S05]  /*33e0*/  IADD3 R0, PT, PT, R10, R0, R3 ;  /* 0x000000000a007210 */ /* 0x000fca0007ffe003 */
[----:B------:R-:W-:-:S04]  /*33f0*/  IMAD.IADD R0, R0, 0x1, R19 ;  /* 0x0000000100007824 */ /* 0x000fc800078e0213 */
[----:B------:R-:W-:Y:S01]  /*3400*/  IMAD R17, R0, 0x2, R17 ;  /* 0x0000000200117824 */ /* 0x000fe200078e0211 */
[----:B------:R-:W-:Y:S06]  /*3410*/  @P0 BRA `(.L_x_33) ;  /* 0xfffffff800140947 */ /* 0x000fec000383ffff */
[----:B------:R-:W-:Y:S05]  /*3420*/  BSYNC.RECONVERGENT B3 ;  /* 0x0000000000037941 */ /* 0x000fea0003800200 */
.L_x_32:
[----:B------:R-:W-:-:S07]  /*3430*/  VIADD R21, R21, 0xfffffffc ;  /* 0xfffffffc15157836 */ /* 0x000fce0000000000 */
.L_x_31:
[----:B------:R-:W-:Y:S05]  /*3440*/  BSYNC.RECONVERGENT B2 ;  /* 0x0000000000027941 */ /* 0x000fea0003800200 */
.L_x_30:
        /* <DEDUP_REMOVED lines=18> */
[----:B------:R-:W-:Y:S02]  /*3570*/  IMAD.IADD R11, R21, 0x1, -R4 ;  /* 0x00000001150b7824 */ /* 0x000fe400078e0a04 */
[----:B------:R-:W3:Y:S02]  /*3580*/  LDG.E.U16 R4, desc[UR6][R2.64+0x2] ;  /* 0x0000020602047981 */ /* 0x000ee4000c1e1500 */
[----:B------:R-:W-:Y:S02]  /*3590*/  IMAD.WIDE R10, R11, 0x2, R34 ;  /* 0x000000020b0a7825 */ /* 0x000fe400078e0222 */
[----:B------:R-:W2:Y:S04]  /*35a0*/  LDG.E.U16 R8, desc[UR6][R8.64] ;  /* 0x0000000608087981 */ /* 0x000ea8000c1e1500 */
[----:B------:R-:W3:Y:S01]  /*35b0*/  LDG.E.U16 R10, desc[UR6][R10.64] ;  /* 0x000000060a0a7981 */ /* 0x000ee2000c1e1500 */
[----:B--2---:R-:W-:-:S02]  /*35c0*/  VIMNMX.S16x2 R6, PT, PT, R0, R8, PT ;  /* 0x0000000800067248 */ /* 0x004fc40003fe0300 */
[----:B---3--:R-:W-:-:S03]  /*35d0*/  VIMNMX.S16x2 R12, PT, PT, R4, R10, PT ;  /* 0x0000000a040c7248 */ /* 0x008fc60003fe0300 */
[----:B------:R-:W-:Y:S01]  /*35e0*/  IMAD.MOV R6, RZ, RZ, -R6 ;  /* 0x000000ffff067224 */ /* 0x000fe200078e0a06 */
[----:B------:R-:W-:Y:S01]  /*35f0*/  VIMNMX.S16x2 R4, PT, PT, R4, R10, !PT ;  /* 0x0000000a04047248 */ /* 0x000fe20007fe0300 */
[----:B------:R-:W-:Y:S01]  /*3600*/  IMAD.MOV R12, RZ, RZ, -R12 ;  /* 0x000000ffff0c7224 */ /* 0x000fe200078e0a0c */
[----:B------:R-:W-:Y:S02]  /*3610*/  VIMNMX.S16x2 R0, PT, PT, R0, R8, !PT ;  /* 0x0000000800007248 */ /* 0x000fe40007fe0300 */
[----:B------:R-:W-:Y:S02]  /*3620*/  PRMT R2, R4, 0x7610, R2 ;  /* 0x0000761004027816 */ /* 0x000fe40000000002 */
        /* <DEDUP_REMOVED lines=8> */
.L_x_37:
[----:B------:R-:W-:Y:S05]  /*36b0*/  BSYNC.RECONVERGENT B3 ;  /* 0x0000000000037941 */ /* 0x000fea0003800200 */
.L_x_36:
[----:B------:R-:W-:-:S05]  /*36c0*/  VIADD R0, R21, 0x1 ;  /* 0x0000000115007836 */ /* 0x000fca0000000000 */
[----:B------:R-:W-:-:S04]  /*36d0*/  SHF.R.S32.HI R3, RZ, 0x1f, R0 ;  /* 0x0000001fff037819 */ /* 0x000fc80000011400 */
[----:B------:R-:W-:-:S04]  /*36e0*/  LEA.HI R3, R3, R0, RZ, 0x6 ;  /* 0x0000000003037211 */ /* 0x000fc800078f30ff */
[----:B------:R-:W-:-:S05]  /*36f0*/  LOP3.LUT R3, R3, 0xffffffc0, RZ, 0xc0, !PT ;  /* 0xffffffc003037812 */ /* 0x000fca00078ec0ff */
[----:B------:R-:W-:Y:S02]  /*3700*/  IMAD.IADD R9, R0, 0x1, -R3 ;  /* 0x0000000100097824 */ /* 0x000fe400078e0a03 */
[----:B------:R-:W-:-:S04]  /*3710*/  IMAD.WIDE R2, R21, 0x2, R34 ;  /* 0x0000000215027825 */ /* 0x000fc800078e0222 */
[----:B------:R-:W-:Y:S02]  /*3720*/  IMAD.WIDE R34, R9, 0x2, R34 ;  /* 0x0000000209227825 */ /* 0x000fe400078e0222 */
[----:B------:R-:W2:Y:S04]  /*3730*/  LDG.E.U16 R2, desc[UR6][R2.64] ;  /* 0x0000000602027981 */ /* 0x000ea8000c1e1500 */
[----:B------:R-:W2:Y:S02]  /*3740*/  LDG.E.U16 R34, desc[UR6][R34.64] ;  /* 0x0000000622227981 */ /* 0x000ea4000c1e1500 */
[CC--:B--2---:R-:W-:Y:S02]  /*3750*/  VIMNMX.S16x2 R0, PT, PT, R2.reuse, R34.reuse, PT ;  /* 0x0000002202007248 */ /* 0x0c4fe40003fe0300 */
[----:B------:R-:W-:-:S03]  /*3760*/  VIMNMX.S16x2 R3, PT, PT, R2, R34, !PT ;  /* 0x0000002202037248 */ /* 0x000fc60007fe0300 */
[--C-:B------:R-:W-:Y:S01]  /*3770*/  IMAD.MOV R9, RZ, RZ, -R0.reuse ;  /* 0x000000ffff097224 */ /* 0x100fe200078e0a00 */
[----:B------:R-:W-:-:S04]  /*3780*/  PRMT R0, R3, 0x7610, R0 ;  /* 0x0000761003007816 */ /* 0x000fc80000000000 */
[----:B------:R-:W-:-:S05]  /*3790*/  PRMT R9, R9, 0x7710, RZ ;  /* 0x0000771009097816 */ /* 0x000fca00000000ff */
[----:B------:R-:W-:-:S05]  /*37a0*/  IMAD.IADD R0, R0, 0x1, R9 ;  /* 0x0000000100007824 */ /* 0x000fca00078e0209 */
[----:B------:R-:W-:-:S05]  /*37b0*/  LOP3.LUT R0, R0, 0xffff, RZ, 0xc0, !PT ;  /* 0x0000ffff00007812 */ /* 0x000fca00078ec0ff */
[----:B------:R-:W-:-:S07]  /*37c0*/  IMAD R17, R0, 0x2, R17 ;  /* 0x0000000200117824 */ /* 0x000fce00078e0211 */
.L_x_35:
[----:B------:R-:W-:Y:S05]  /*37d0*/  BSYNC.RECONVERGENT B2 ;  /* 0x0000000000027941 */ /* 0x000fea0003800200 */
.L_x_34:
[----:B------:R-:W-:-:S05]  /*37e0*/  I2FP.F32.U32 R17, R17 ;  /* 0x0000001100117245 */ /* 0x000fca0000201000 */
[----:B------:R-:W-:-:S07]  /*37f0*/  FMUL R17, R17, 0.0078125 ;  /* 0x3c00000011117820 */ /* 0x000fce0000400000 */
.L_x_29:
[----:B------:R-:W-:Y:S05]  /*3800*/  BSYNC.RECONVERGENT B1 ;  /* 0x0000000000017941 */ /* 0x000fea0003800200 */
.L_x_28:
[----:B------:R-:W2:Y:S01]  /*3810*/  LDC.64 R2, c[0x0][0x3a0] ;  /* 0x0000e800ff027b82 */ /* 0x000ea20000000a00 */
[----:B------:R-:W-:-:S04]  /*3820*/  IMAD R36, R36, 0x14, R5 ;  /* 0x0000001424247824 */ /* 0x000fc800078e0205 */
[----:B0-----:R-:W-:-:S03]  /*3830*/  IMAD R5, R15, 0x190, R36 ;  /* 0x000001900f057824 */ /* 0x001fc600078e0224 */
[----:B------:R-:W0:Y:S01]  /*3840*/  LDC.64 R8, c[0x0][0x398] ;  /* 0x0000e600ff087b82 */ /* 0x000e220000000a00 */
[----:B--2---:R-:W-:-:S05]  /*3850*/  IMAD.WIDE.U32 R2, R5, 0x4, R2 ;  /* 0x0000000405027825 */ /* 0x004fca00078e0002 */
[----:B------:R-:W-:Y:S01]  /*3860*/  STG.E desc[UR6][R2.64], R17 ;  /* 0x0000001102007986 */ /* 0x000fe2000c101906 */
[----:B0-----:R-:W-:-:S05]  /*3870*/  IMAD.WIDE.U32 R4, R5, 0x4, R8 ;  /* 0x0000000405047825 */ /* 0x001fca00078e0008 */
[----:B------:R-:W-:Y:S01]  /*3880*/  STG.E desc[UR6][R4.64], R7 ;  /* 0x0000000704007986 */ /* 0x000fe2000c101906 */
[----:B------:R-:W-:Y:S05]  /*3890*/  EXIT ;  /* 0x000000000000794d */ /* 0x000fea0003800000 */
        .weak           $__internal_0_$__cuda_sm3x_div_rn_noftz_f32_slowpath
        .type           $__internal_0_$__cuda_sm3x_div_rn_noftz_f32_slowpath,@function
        .size           $__internal_0_$__cuda_sm3x_div_rn_noftz_f32_slowpath,(.L_x_50 - $__internal_0_$__cuda_sm3x_div_rn_noftz_f32_slowpath)
$__internal_0_$__cuda_sm3x_div_rn_noftz_f32_slowpath:
[----:B------:R-:W-:Y:S01]  /*38a0*/  SHF.R.U32.HI R10, RZ, 0x17, R7 ;  /* 0x00000017ff0a7819 */ /* 0x000fe20000011607 */
[----:B------:R-:W-:Y:S01]  /*38b0*/  BSSY.RECONVERGENT B1, `(.L_x_38) ;  /* 0x0000062000017945 */ /* 0x000fe20003800200 */
[----:B------:R-:W-:Y:S02]  /*38c0*/  SHF.R.U32.HI R8, RZ, 0x17, R0 ;  /* 0x00000017ff087819 */ /* 0x000fe40000011600 */
[----:B------:R-:W-:Y:S02]  /*38d0*/  LOP3.LUT R10, R10, 0xff, RZ, 0xc0, !PT ;  /* 0x000000ff0a0a7812 */ /* 0x000fe400078ec0ff */
[----:B------:R-:W-:-:S03]  /*38e0*/  LOP3.LUT R16, R8, 0xff, RZ, 0xc0, !PT ;  /* 0x000000ff08107812 */ /* 0x000fc600078ec0ff */
[----:B------:R-:W-:Y:S02]  /*38f0*/  VIADD R13, R10, 0xffffffff ;  /* 0xffffffff0a0d7836 */ /* 0x000fe40000000000 */
[----:B------:R-:W-:-:S03]  /*3900*/  VIADD R12, R16, 0xffffffff ;  /* 0xffffffff100c7836 */ /* 0x000fc60000000000 */
[----:B------:R-:W-:-:S04]  /*3910*/  ISETP.GT.U32.AND P0, PT, R13, 0xfd, PT ;  /* 0x000000fd0d00780c */ /* 0x000fc80003f04070 */
[----:B------:R-:W-:-:S13]  /*3920*/  ISETP.GT.U32.OR P0, PT, R12, 0xfd, P0 ;  /* 0x000000fd0c00780c */ /* 0x000fda0000704470 */
[----:B------:R-:W-:Y:S01]  /*3930*/  @!P0 IMAD.MOV.U32 R8, RZ, RZ, RZ ;  /* 0x000000ffff088224 */ /* 0x000fe200078e00ff */
[----:B------:R-:W-:Y:S06]  /*3940*/  @!P0 BRA `(.L_x_39) ;  /* 0x00000000005c8947 */ /* 0x000fec0003800000 */
[----:B------:R-:W-:Y:S02]  /*3950*/  FSETP.GTU.FTZ.AND P0, PT, |R0|, +INF , PT ;  /* 0x7f8000000000780b */ /* 0x000fe40003f1c200 */
[----:B------:R-:W-:-:S04]  /*3960*/  FSETP.GTU.FTZ.AND P1, PT, |R7|, +INF , PT ;  /* 0x7f8000000700780b */ /* 0x000fc80003f3c200 */
[----:B------:R-:W-:-:S13]  /*3970*/  PLOP3.LUT P0, PT, P0, P1, PT, 0xf8, 0x8f ;  /* 0x00000000008f781c */ /* 0x000fda0000703f70 */
[----:B------:R-:W-:Y:S05]  /*3980*/  @P0 BRA `(.L_x_40) ;  /* 0x00000004004c0947 */ /* 0x000fea0003800000 */
[----:B------:R-:W-:-:S13]  /*3990*/  LOP3.LUT P0, RZ, R7, 0x7fffffff, R0, 0xc8, !PT ;  /* 0x7fffffff07ff7812 */ /* 0x000fda000780c800 */
[----:B------:R-:W-:Y:S05]  /*39a0*/  @!P0 BRA `(.L_x_41) ;  /* 0x00000004003c8947 */ /* 0x000fea0003800000 */
[C---:B------:R-:W-:Y:S02]  /*39b0*/  FSETP.NEU.FTZ.AND P1, PT, |R0|.reuse, +INF , PT ;  /* 0x7f8000000000780b */ /* 0x040fe40003f3d200 */
[----:B------:R-:W-:Y:S02]  /*39c0*/  FSETP.NEU.FTZ.AND P2, PT, |R7|, +INF , PT ;  /* 0x7f8000000700780b */ /* 0x000fe40003f5d200 */
[----:B------:R-:W-:-:S11]  /*39d0*/  FSETP.NEU.FTZ.AND P0, PT, |R0|, +INF , PT ;  /* 0x7f8000000000780b */ /* 0x000fd60003f1d200 */
[----:B------:R-:W-:Y:S05]  /*39e0*/  @!P2 BRA !P1, `(.L_x_41) ;  /* 0x00000004002ca947 */ /* 0x000fea0004800000 */
[----:B------:R-:W-:-:S04]  /*39f0*/  LOP3.LUT P1, RZ, R0, 0x7fffffff, RZ, 0xc0, !PT ;  /* 0x7fffffff00ff7812 */ /* 0x000fc8000782c0ff */
[----:B------:R-:W-:-:S13]  /*3a00*/  PLOP3.LUT P1, PT, P2, P1, PT, 0x2f, 0xf2 ;  /* 0x0000000000f2781c */ /* 0x000fda0001722577 */
[----:B------:R-:W-:Y:S05]  /*3a10*/  @P1 BRA `(.L_x_42) ;  /* 0x0000000400181947 */ /* 0x000fea0003800000 */
[----:B------:R-:W-:-:S04]  /*3a20*/  LOP3.LUT P1, RZ, R7, 0x7fffffff, RZ, 0xc0, !PT ;  /* 0x7fffffff07ff7812 */ /* 0x000fc8000782c0ff */
[----:B------:R-:W-:-:S13]  /*3a30*/  PLOP3.LUT P0, PT, P0, P1, PT, 0x2f, 0xf2 ;  /* 0x0000000000f2781c */ /* 0x000fda0000702577 */
[----:B------:R-:W-:Y:S05]  /*3a40*/  @P0 BRA `(.L_x_43) ;  /* 0x0000000400000947 */ /* 0x000fea0003800000 */
[----:B------:R-:W-:Y:S02]  /*3a50*/  ISETP.GE.AND P0, PT, R12, RZ, PT ;  /* 0x000000ff0c00720c */ /* 0x000fe40003f06270 */
[----:B------:R-:W-:-:S11]  /*3a60*/  ISETP.GE.AND P1, PT, R13, RZ, PT ;  /* 0x000000ff0d00720c */ /* 0x000fd60003f26270 */
[----:B------:R-:W-:Y:S02]  /*3a70*/  @P0 IMAD.MOV.U32 R8, RZ, RZ, RZ ;  /* 0x000000ffff080224 */ /* 0x000fe400078e00ff */
[----:B------:R-:W-:Y:S01]  /*3a80*/  @!P0 FFMA R0, R0, 1.84467440737095516160e+19, RZ ;  /* 0x5f80000000008823 */ /* 0x000fe200000000ff */
[----:B------:R-:W-:Y:S02]  /*3a90*/  @!P0 IMAD.MOV.U32 R8, RZ, RZ, -0x40 ;  /* 0xffffffc0ff088424 */ /* 0x000fe400078e00ff */
[----:B------:R-:W-:Y:S02]  /*3aa0*/  @!P1 FFMA R7, R7, 1.84467440737095516160e+19, RZ ;  /* 0x5f80000007079823 */ /* 0x000fe400000000ff */
[----:B------:R-:W-:-:S07]  /*3ab0*/  @!P1 VIADD R8, R8, 0x40 ;  /* 0x0000004008089836 */ /* 0x000fce0000000000 */
.L_x_39:
[----:B------:R-:W-:Y:S01]  /*3ac0*/  LEA R12, R10, 0xc0800000, 0x17 ;  /* 0xc08000000a0c7811 */ /* 0x000fe200078eb8ff */
[----:B------:R-:W-:Y:S04]  /*3ad0*/  BSSY.RECONVERGENT B2, `(.L_x_44) ;  /* 0x0000036000027945 */ /* 0x000fe80003800200 */
[----:B------:R-:W-:Y:S02]  /*3ae0*/  IMAD.IADD R12, R7, 0x1, -R12 ;  /* 0x00000001070c7824 */ /* 0x000fe400078e0a0c */
[----:B------:R-:W-:Y:S02]  /*3af0*/  VIADD R7, R16, 0xffffff81 ;  /* 0xffffff8110077836 */ /* 0x000fe40000000000 */
[----:B------:R-:W0:Y:S01]  /*3b00*/  MUFU.RCP R13, R12 ;  /* 0x0000000c000d7308 */ /* 0x000e220000001000 */
[----:B------:R-:W-:Y:S01]  /*3b10*/  FADD.FTZ R17, -R12, -RZ ;  /* 0x800000ff0c117221 */ /* 0x000fe20000010100 */
[----:B------:R-:W-:-:S03]  /*3b20*/  IMAD R0, R7, -0x800000, R0 ;  /* 0xff80000007007824 */ /* 0x000fc600078e0200 */
[----:B0-----:R-:W-:-:S04]  /*3b30*/  FFMA R16, R13, R17, 1 ;  /* 0x3f8000000d107423 */ /* 0x001fc80000000011 */
[----:B------:R-:W-:-:S04]  /*3b40*/  FFMA R18, R13, R16, R13 ;  /* 0x000000100d127223 */ /* 0x000fc8000000000d */
[----:B------:R-:W-:-:S04]  /*3b50*/  FFMA R13, R0, R18, RZ ;  /* 0x00000012000d7223 */ /* 0x000fc800000000ff */
[----:B------:R-:W-:-:S04]  /*3b60*/  FFMA R16, R17, R13, R0 ;  /* 0x0000000d11107223 */ /* 0x000fc80000000000 */
[----:B------:R-:W-:Y:S01]  /*3b70*/  FFMA R19, R18, R16, R13 ;  /* 0x0000001012137223 */ /* 0x000fe2000000000d */
[----:B------:R-:W-:-:S03]  /*3b80*/  IADD3 R13, PT, PT, R7, 0x7f, -R10 ;  /* 0x0000007f070d7810 */ /* 0x000fc60007ffe80a */
[----:B------:R-:W-:Y:S02]  /*3b90*/  FFMA R16, R17, R19, R0 ;  /* 0x0000001311107223 */ /* 0x000fe40000000000 */
[----:B------:R-:W-:Y:S02]  /*3ba0*/  IMAD.IADD R13, R13, 0x1, R8 ;  /* 0x000000010d0d7824 */ /* 0x000fe400078e0208 */
[----:B------:R-:W-:-:S05]  /*3bb0*/  FFMA R0, R18, R16, R19 ;  /* 0x0000001012007223 */ /* 0x000fca0000000013 */
[----:B------:R-:W-:-:S04]  /*3bc0*/  SHF.R.U32.HI R7, RZ, 0x17, R0 ;  /* 0x00000017ff077819 */ /* 0x000fc80000011600 */
[----:B------:R-:W-:-:S05]  /*3bd0*/  LOP3.LUT R7, R7, 0xff, RZ, 0xc0, !PT ;  /* 0x000000ff07077812 */ /* 0x000fca00078ec0ff */
[----:B------:R-:W-:-:S04]  /*3be0*/  IMAD.IADD R12, R7, 0x1, R13 ;  /* 0x00000001070c7824 */ /* 0x000fc800078e020d */
[----:B------:R-:W-:-:S05]  /*3bf0*/  VIADD R7, R12, 0xffffffff ;  /* 0xffffffff0c077836 */ /* 0x000fca0000000000 */
[----:B------:R-:W-:-:S13]  /*3c00*/  ISETP.GE.U32.AND P0, PT, R7, 0xfe, PT ;  /* 0x000000fe0700780c */ /* 0x000fda0003f06070 */
[----:B------:R-:W-:Y:S05]  /*3c10*/  @!P0 BRA `(.L_x_45) ;  /* 0x0000000000808947 */ /* 0x000fea0003800000 */
[----:B------:R-:W-:-:S13]  /*3c20*/  ISETP.GT.AND P0, PT, R12, 0xfe, PT ;  /* 0x000000fe0c00780c */ /* 0x000fda0003f04270 */
[----:B------:R-:W-:Y:S05]  /*3c30*/  @P0 BRA `(.L_x_46) ;  /* 0x00000000006c0947 */ /* 0x000fea0003800000 */
[----:B------:R-:W-:-:S13]  /*3c40*/  ISETP.GE.AND P0, PT, R12, 0x1, PT ;  /* 0x000000010c00780c */ /* 0x000fda0003f06270 */
[----:B------:R-:W-:Y:S05]  /*3c50*/  @P0 BRA `(.L_x_47) ;  /* 0x0000000000740947 */ /* 0x000fea0003800000 */
[----:B------:R-:W-:Y:S02]  /*3c60*/  ISETP.GE.AND P0, PT, R12, -0x18, PT ;  /* 0xffffffe80c00780c */ /* 0x000fe40003f06270 */
[----:B------:R-:W-:-:S11]  /*3c70*/  LOP3.LUT R0, R0, 0x80000000, RZ, 0xc0, !PT ;  /* 0x8000000000007812 */ /* 0x000fd600078ec0ff */
[----:B------:R-:W-:Y:S05]  /*3c80*/  @!P0 BRA `(.L_x_47) ;  /* 0x0000000000688947 */ /* 0x000fea0003800000 */
[-CC-:B------:R-:W-:Y:S01]  /*3c90*/  FFMA.RZ R7, R18, R16.reuse, R19.reuse ;  /* 0x0000001012077223 */ /* 0x180fe2000000c013 */
[----:B------:R-:W-:Y:S02]  /*3ca0*/  VIADD R13, R12, 0x20 ;  /* 0x000000200c0d7836 */ /* 0x000fe40000000000 */
[-CC-:B------:R-:W-:Y:S01]  /*3cb0*/  FFMA.RM R8, R18, R16.reuse, R19.reuse ;  /* 0x0000001012087223 */ /* 0x180fe20000004013 */
[----:B------:R-:W-:Y:S02]  /*3cc0*/  ISETP.NE.AND P2, PT, R12, RZ, PT ;  /* 0x000000ff0c00720c */ /* 0x000fe40003f45270 */
[----:B------:R-:W-:Y:S01]  /*3cd0*/  LOP3.LUT R10, R7, 0x7fffff, RZ, 0xc0, !PT ;  /* 0x007fffff070a7812 */ /* 0x000fe200078ec0ff */
[----:B------:R-:W-:Y:S01]  /*3ce0*/  FFMA.RP R7, R18, R16, R19 ;  /* 0x0000001012077223 */ /* 0x000fe20000008013 */
[----:B------:R-:W-:Y:S01]  /*3cf0*/  ISETP.NE.AND P1, PT, R12, RZ, PT ;  /* 0x000000ff0c00720c */ /* 0x000fe20003f25270 */
[----:B------:R-:W-:Y:S01]  /*3d00*/  IMAD.MOV R12, RZ, RZ, -R12 ;  /* 0x000000ffff0c7224 */ /* 0x000fe200078e0a0c */
[----:B------:R-:W-:-:S02]  /*3d10*/  LOP3.LUT R10, R10, 0x800000, RZ, 0xfc, !PT ;  /* 0x008000000a0a7812 */ /* 0x000fc400078efcff */
[----:B------:R-:W-:Y:S02]  /*3d20*/  FSETP.NEU.FTZ.AND P0, PT, R7, R8, PT ;  /* 0x000000080700720b */ /* 0x000fe40003f1d000 */
[----:B------:R-:W-:Y:S02]  /*3d30*/  SHF.L.U32 R13, R10, R13, RZ ;  /* 0x0000000d0a0d7219 */ /* 0x000fe400000006ff */
[----:B------:R-:W-:Y:S02]  /*3d40*/  SEL R7, R12, RZ, P2 ;  /* 0x000000ff0c077207 */ /* 0x000fe40001000000 */
[----:B------:R-:W-:Y:S02]  /*3d50*/  ISETP.NE.AND P1, PT, R13, RZ, P1 ;  /* 0x000000ff0d00720c */ /* 0x000fe40000f25270 */
[----:B------:R-:W-:Y:S02]  /*3d60*/  SHF.R.U32.HI R7, RZ, R7, R10 ;  /* 0x00000007ff077219 */ /* 0x000fe4000001160a */
[----:B------:R-:W-:-:S02]  /*3d70*/  PLOP3.LUT P0, PT, P0, P1, PT, 0xf8, 0x8f ;  /* 0x00000000008f781c */ /* 0x000fc40000703f70 */
[----:B------:R-:W-:Y:S02]  /*3d80*/  SHF.R.U32.HI R13, RZ, 0x1, R7 ;  /* 0x00000001ff0d7819 */ /* 0x000fe40000011607 */
[----:B------:R-:W-:-:S04]  /*3d90*/  SEL R8, RZ, 0x1, !P0 ;  /* 0x00000001ff087807 */ /* 0x000fc80004000000 */
[----:B------:R-:W-:-:S04]  /*3da0*/  LOP3.LUT R8, R8, 0x1, R13, 0xf8, !PT ;  /* 0x0000000108087812 */ /* 0x000fc800078ef80d */
[----:B------:R-:W-:-:S05]  /*3db0*/  LOP3.LUT R8, R8, R7, RZ, 0xc0, !PT ;  /* 0x0000000708087212 */ /* 0x000fca00078ec0ff */
[----:B------:R-:W-:-:S05]  /*3dc0*/  IMAD.IADD R13, R13, 0x1, R8 ;  /* 0x000000010d0d7824 */ /* 0x000fca00078e0208 */
[----:B------:R-:W-:Y:S01]  /*3dd0*/  LOP3.LUT R0, R13, R0, RZ, 0xfc, !PT ;  /* 0x000000000d007212 */ /* 0x000fe200078efcff */
[----:B------:R-:W-:Y:S06]  /*3de0*/  BRA `(.L_x_47) ;  /* 0x0000000000107947 */ /* 0x000fec0003800000 */
.L_x_46:
[----:B------:R-:W-:-:S04]  /*3df0*/  LOP3.LUT R0, R0, 0x80000000, RZ, 0xc0, !PT ;  /* 0x8000000000007812 */ /* 0x000fc800078ec0ff */
[----:B------:R-:W-:Y:S01]  /*3e00*/  LOP3.LUT R0, R0, 0x7f800000, RZ, 0xfc, !PT ;  /* 0x7f80000000007812 */ /* 0x000fe200078efcff */
[----:B------:R-:W-:Y:S06]  /*3e10*/  BRA `(.L_x_47) ;  /* 0x0000000000047947 */ /* 0x000fec0003800000 */
.L_x_45:
[----:B------:R-:W-:-:S07]  /*3e20*/  IMAD R0, R13, 0x800000, R0 ;  /* 0x008000000d007824 */ /* 0x000fce00078e0200 */
.L_x_47:
[----:B------:R-:W-:Y:S05]  /*3e30*/  BSYNC.RECONVERGENT B2 ;  /* 0x0000000000027941 */ /* 0x000fea0003800200 */
.L_x_44:
[----:B------:R-:W-:Y:S05]  /*3e40*/  BRA `(.L_x_48) ;  /* 0x0000000000207947 */ /* 0x000fea0003800000 */
.L_x_43:
[----:B------:R-:W-:-:S04]  /*3e50*/  LOP3.LUT R0, R7, 0x80000000, R0, 0x48, !PT ;  /* 0x8000000007007812 */ /* 0x000fc800078e4800 */
[----:B------:R-:W-:Y:S01]  /*3e60*/  LOP3.LUT R0, R0, 0x7f800000, RZ, 0xfc, !PT ;  /* 0x7f80000000007812 */ /* 0x000fe200078efcff */
[----:B------:R-:W-:Y:S06]  /*3e70*/  BRA `(.L_x_48) ;  /* 0x0000000000147947 */ /* 0x000fec0003800000 */
.L_x_42:
[----:B------:R-:W-:Y:S01]  /*3e80*/  LOP3.LUT R0, R7, 0x80000000, R0, 0x48, !PT ;  /* 0x8000000007007812 */ /* 0x000fe200078e4800 */
[----:B------:R-:W-:Y:S06]  /*3e90*/  BRA `(.L_x_48) ;  /* 0x00000000000c7947 */ /* 0x000fec0003800000 */
.L_x_41:
[----:B------:R-:W0:Y:S01]  /*3ea0*/  MUFU.RSQ R0, -QNAN ;  /* 0xffc0000000007908 */ /* 0x000e220000001400 */
[----:B------:R-:W-:Y:S05]  /*3eb0*/  BRA `(.L_x_48) ;  /* 0x0000000000047947 */ /* 0x000fea0003800000 */
.L_x_40:
[----:B------:R-:W-:-:S07]  /*3ec0*/  FADD.FTZ R0, R0, R7 ;  /* 0x0000000700007221 */ /* 0x000fce0000010000 */
.L_x_48:
[----:B------:R-:W-:Y:S05]  /*3ed0*/  BSYNC.RECONVERGENT B1 ;  /* 0x0000000000017941 */ /* 0x000fea0003800200 */
.L_x_38:
[----:B------:R-:W-:-:S04]  /*3ee0*/  IMAD.MOV.U32 R7, RZ, RZ, 0x0 ;  /* 0x00000000ff077424 */ /* 0x000fc800078e00ff */
[----:B0-----:R-:W-:Y:S05]  /*3ef0*/  RET.REL.NODEC R6 `(_Z15generate_kernelP17curandStateMtgp32PsS1_PiPf) ;  /* 0xffffffc006407950 */ /* 0x001fea0003c3ffff */
.L_x_49:
[----:B------:R-:W-:-:S00]  /*3f00*/  BRA `(.L_x_49) ;  /* 0xfffffffc00fc7947 */ /* 0x000fc0000383ffff */
[----:B------:R-:W-:-:S00]  /*3f10*/  NOP ;  /* 0x0000000000007918 */ /* 0x000fc00000000000 */
        /* <DEDUP_REMOVED lines=14> */
.L_x_50:


//--------------------- .nv.global.init           --------------------------
	.section	.nv.global.init,"aw",@progbits
	.align	4
.nv.global.init:
	.type		mrg32k3aM1SubSeq,@object
	.size		mrg32k3aM1SubSeq,(mrg32k3aM2SubSeq - mrg32k3aM1SubSeq)
mrg32k3aM1SubSeq:
        /*0000*/ 	.byte	0x0b, 0xcc, 0xee, 0x04, 0x73, 0x29, 0x8b, 0x6f, 0xf6, 0x53, 0x03, 0xf6, 0x23, 0xf6, 0xea, 0xda
        /* <DEDUP_REMOVED lines=125> */
	.type		mrg32k3aM2SubSeq,@object
	.size		mrg32k3aM2SubSeq,(mrg32k3aM1 - mrg32k3aM2SubSeq)
mrg32k3aM2SubSeq:
        /* <DEDUP_REMOVED lines=126> */
	.type		mrg32k3aM1,@object
	.size		mrg32k3aM1,(mrg32k3aM1Seq - mrg32k3aM1)
mrg32k3aM1:
        /* <DEDUP_REMOVED lines=144> */
	.type		mrg32k3aM1Seq,@object
	.size		mrg32k3aM1Seq,(mrg32k3aM2 - mrg32k3aM1Seq)
mrg32k3aM1Seq:
        /* <DEDUP_REMOVED lines=144> */
	.type		mrg32k3aM2,@object
	.size		mrg32k3aM2,(mrg32k3aM2Seq - mrg32k3aM2)
mrg32k3aM2:
        /* <DEDUP_REMOVED lines=144> */
	.type		mrg32k3aM2Seq,@object
	.size		mrg32k3aM2Seq,(precalc_xorwow_matrix - mrg32k3aM2Seq)
mrg32k3aM2Seq:
        /* <DEDUP_REMOVED lines=144> */
	.type		precalc_xorwow_matrix,@object
	.size		precalc_xorwow_matrix,(precalc_xorwow_offset_matrix - precalc_xorwow_matrix)
precalc_xorwow_matrix:
        /* <DEDUP_REMOVED lines=6400> */
	.type		precalc_xorwow_offset_matrix,@object
	.size		precalc_xorwow_offset_matrix,(.L_1 - precalc_xorwow_offset_matrix)
precalc_xorwow_offset_matrix:
        /* <DEDUP_REMOVED lines=6400> */
.L_1:


//--------------------- .nv.shared.reserved.0     --------------------------
	.section	.nv.shared.reserved.0,"aw",@nobits
	.weak		__nv_reservedSMEM_offset_0_alias
	.size		__nv_reservedSMEM_offset_0_alias, 0, 64
	.other		__nv_reservedSMEM_offset_0_alias,@"STO_CUDA_RESERVED_SHARED STV_DEFAULT"
__nv_reservedSMEM_offset_0_alias:
	.zero		0
	.zero		64


//--------------------- .nv.constant0._Z15generate_kernelP17curandStateMtgp32PsS1_PiPf --------------------------
	.section	.nv.constant0._Z15generate_kernelP17curandStateMtgp32PsS1_PiPf,"a",@progbits
	.sectionflags	@""
	.align	4
.nv.constant0._Z15generate_kernelP17curandStateMtgp32PsS1_PiPf:
	.zero		936


//--------------------- SYMBOLS --------------------------

	.type		.nv.reservedSmem.offset0,@object
	.size		.nv.reservedSmem.offset0,0x4
